// auto-generated by cutlass_sweep.gemm — config: {"arch": "sm_90", "cluster_m": 4, "cluster_n": 2, "dtype": "tf32", "dtype_b": "tf32", "layout": "nt", "stages": 0, "tile_k": 64, "tile_m": 256, "tile_n": 128}
#include "cutlass/cutlass.h"
#include "cutlass/gemm/collective/collective_builder.hpp"
#include "cutlass/gemm/device/gemm_universal_adapter.h"
#include "cutlass/gemm/kernel/gemm_universal.hpp"
#include "cutlass/epilogue/collective/collective_builder.hpp"

using ElemA = cutlass::tfloat32_t;
using ElemB = cutlass::tfloat32_t;
using ElemCD = cutlass::tfloat32_t;
using Acc  = float;
using TileShape    = cute::Shape<cute::_256, cute::_128, cute::_64>;
using ClusterShape = cute::Shape<cute::_4, cute::_2, cute::_1>;

using CollectiveEpilogue = typename cutlass::epilogue::collective::CollectiveBuilder<
    cutlass::arch::Sm90, cutlass::arch::OpClassTensorOp,
    TileShape, ClusterShape,
    cutlass::epilogue::collective::EpilogueTileAuto,
    Acc, Acc,
    ElemCD, cutlass::layout::RowMajor, 128 / cutlass::sizeof_bits<ElemCD>::value,
    ElemCD, cutlass::layout::RowMajor, 128 / cutlass::sizeof_bits<ElemCD>::value,
    cutlass::epilogue::collective::EpilogueScheduleAuto
  >::CollectiveOp;

using CollectiveMainloop = typename cutlass::gemm::collective::CollectiveBuilder<
    cutlass::arch::Sm90, cutlass::arch::OpClassTensorOp,
    ElemA, cutlass::layout::RowMajor, 128 / cutlass::sizeof_bits<ElemA>::value,
    ElemB, cutlass::layout::ColumnMajor, 128 / cutlass::sizeof_bits<ElemB>::value,
    Acc,
    TileShape, ClusterShape,
    cutlass::gemm::collective::StageCountAutoCarveout<static_cast<int>(sizeof(typename CollectiveEpilogue::SharedStorage))>,
    cutlass::gemm::collective::KernelScheduleAuto
  >::CollectiveOp;

using GemmKernel = cutlass::gemm::kernel::GemmUniversal<
    cute::Shape<int,int,int,int>,
    CollectiveMainloop,
    CollectiveEpilogue
>;
using Gemm = cutlass::gemm::device::GemmUniversalAdapter<GemmKernel>;

// Force the device kernel symbol into the cubin without needing a host main.
auto* _anchor = &cutlass::device_kernel<GemmKernel>;


// ===== COMPILED SASS (sm_90a) =====

	.target	sm_90a

	.elftype	@"ET_EXEC"


//--------------------- .note.nv.tkinfo           --------------------------
	.section	.note.nv.tkinfo,"",@"SHT_NOTE"
	.sectionflags	@"SHF_NOTE_NV_TKINFO"
	.tkinfo
        /*0018*/ 	.word	0x00000002
        /*0030*/ 	.string	""
        /*0030*/ 	.string	"ptxas"
        /*0030*/ 	.string	"Cuda compilation tools, release 13.0, V13.0.88"
        /*0030*/ 	.string	"Build cuda_13.0.r13.0/compiler.36424714_0"
        /*0030*/ 	.string	"-arch sm_90a -m 64 "



//--------------------- .note.nv.cuinfo           --------------------------
	.section	.note.nv.cuinfo,"",@"SHT_NOTE"
	.sectionflags	@"SHF_NOTE_NV_CUINFO"
        /*0018*/ 	.short	0x0002
        /*001a*/ 	.short	0x005a
        /*001c*/ 	.short	0x0082
	.zero		2


//--------------------- .nv.info                  --------------------------
	.section	.nv.info,"",@"SHT_CUDA_INFO"
	.align	4


	//----- nvinfo : EIATTR_REGCOUNT
	.align		4
        /*0000*/ 	.byte	0x04, 0x2f
        /*0002*/ 	.short	(.L_15 - .L_14)
	.align		4
.L_14:
        /*0004*/ 	.word	index@(_ZN7cutlass13device_kernelINS_4gemm6kernel13GemmUniversalIN4cute5tupleIJiiiiEEENS1_10collective13CollectiveMmaINS1_34MainloopSm90TmaGmmaWarpSpecializedILi2ENS5_IJNS4_1CILi4EEENSA_ILi2EEENSA_ILi1EEEEEENS1_35KernelTmaWarpSpecializedCooperativeEEENS5_IJNSA_ILi256EEENSA_ILi128EEENSA_ILi64EEEEEENS_10tfloat32_tENS5_IJlSD_lEEESL_SM_NS4_8TiledMMAINS4_8MMA_AtomIJNS4_4SM904GMMA30MMA_64x128x8_F32TF32TF32_SS_TNILNSQ_7ScaleInE1ELSS_1EEEEEENS4_6LayoutINS5_IJSC_SD_SD_EEENS5_IJSD_NSA_ILi0EEESX_EEEEENS5_IJNS4_10UnderscoreES10_S10_EEEEENS4_23SM90_TMA_LOAD_MULTICASTENS4_14ComposedLayoutINS4_7SwizzleILi3ELi4ELi3EEENS4_18smem_ptr_flag_bitsILi32EEENSV_INS5_IJNSA_ILi8EEENSA_ILi32EEEEEENS5_IJS1A_SD_EEEEEEEvNS4_8identityES13_S1E_vS1F_EENS_8epilogue10collective6detail29Sm90TmaWarpSpecializedAdapterINS1I_15DefaultEpilogueISL_SM_SM_NS1H_6thread17LinearCombinationISL_Li1EffLNS1M_9ScaleType4KindE0ELNS_15FloatRoundStyleE2ESL_EENS1_15EpilogueDefaultEEEEEvvEEEEvNT_6ParamsE)
        /*0008*/ 	.word	0x000000a8


	//----- nvinfo : EIATTR_FRAME_SIZE
	.align		4
.L_15:
        /*000c*/ 	.byte	0x04, 0x11
        /*000e*/ 	.short	(.L_17 - .L_16)
	.align		4
.L_16:
        /*0010*/ 	.word	index@(_ZN7cutlass13device_kernelINS_4gemm6kernel13GemmUniversalIN4cute5tupleIJiiiiEEENS1_10collective13CollectiveMmaINS1_34MainloopSm90TmaGmmaWarpSpecializedILi2ENS5_IJNS4_1CILi4EEENSA_ILi2EEENSA_ILi1EEEEEENS1_35KernelTmaWarpSpecializedCooperativeEEENS5_IJNSA_ILi256EEENSA_ILi128EEENSA_ILi64EEEEEENS_10tfloat32_tENS5_IJlSD_lEEESL_SM_NS4_8TiledMMAINS4_8MMA_AtomIJNS4_4SM904GMMA30MMA_64x128x8_F32TF32TF32_SS_TNILNSQ_7ScaleInE1ELSS_1EEEEEENS4_6LayoutINS5_IJSC_SD_SD_EEENS5_IJSD_NSA_ILi0EEESX_EEEEENS5_IJNS4_10UnderscoreES10_S10_EEEEENS4_23SM90_TMA_LOAD_MULTICASTENS4_14ComposedLayoutINS4_7SwizzleILi3ELi4ELi3EEENS4_18smem_ptr_flag_bitsILi32EEENSV_INS5_IJNSA_ILi8EEENSA_ILi32EEEEEENS5_IJS1A_SD_EEEEEEEvNS4_8identityES13_S1E_vS1F_EENS_8epilogue10collective6detail29Sm90TmaWarpSpecializedAdapterINS1I_15DefaultEpilogueISL_SM_SM_NS1H_6thread17LinearCombinationISL_Li1EffLNS1M_9ScaleType4KindE0ELNS_15FloatRoundStyleE2ESL_EENS1_15EpilogueDefaultEEEEEvvEEEEvNT_6ParamsE)
        /*0014*/ 	.word	0x00000000


	//----- nvinfo : EIATTR_MIN_STACK_SIZE
	.align		4
.L_17:
        /*0018*/ 	.byte	0x04, 0x12
        /*001a*/ 	.short	(.L_19 - .L_18)
	.align		4
.L_18:
        /*001c*/ 	.word	index@(_ZN7cutlass13device_kernelINS_4gemm6kernel13GemmUniversalIN4cute5tupleIJiiiiEEENS1_10collective13CollectiveMmaINS1_34MainloopSm90TmaGmmaWarpSpecializedILi2ENS5_IJNS4_1CILi4EEENSA_ILi2EEENSA_ILi1EEEEEENS1_35KernelTmaWarpSpecializedCooperativeEEENS5_IJNSA_ILi256EEENSA_ILi128EEENSA_ILi64EEEEEENS_10tfloat32_tENS5_IJlSD_lEEESL_SM_NS4_8TiledMMAINS4_8MMA_AtomIJNS4_4SM904GMMA30MMA_64x128x8_F32TF32TF32_SS_TNILNSQ_7ScaleInE1ELSS_1EEEEEENS4_6LayoutINS5_IJSC_SD_SD_EEENS5_IJSD_NSA_ILi0EEESX_EEEEENS5_IJNS4_10UnderscoreES10_S10_EEEEENS4_23SM90_TMA_LOAD_MULTICASTENS4_14ComposedLayoutINS4_7SwizzleILi3ELi4ELi3EEENS4_18smem_ptr_flag_bitsILi32EEENSV_INS5_IJNSA_ILi8EEENSA_ILi32EEEEEENS5_IJS1A_SD_EEEEEEEvNS4_8identityES13_S1E_vS1F_EENS_8epilogue10collective6detail29Sm90TmaWarpSpecializedAdapterINS1I_15DefaultEpilogueISL_SM_SM_NS1H_6thread17LinearCombinationISL_Li1EffLNS1M_9ScaleType4KindE0ELNS_15FloatRoundStyleE2ESL_EENS1_15EpilogueDefaultEEEEEvvEEEEvNT_6ParamsE)
        /*0020*/ 	.word	0x00000000
.L_19:


//--------------------- .nv.compat                --------------------------
	.section	.nv.compat,"",@"SHT_CUDA_COMPAT_INFO"
	.align	4
        /*0000*/ 	.byte	0x02, 0x09, 0x01, 0x00, 0x02, 0x02, 0x04, 0x00, 0x02, 0x05, 0x05, 0x00, 0x03, 0x07, 0x01, 0x01
        /*0010*/ 	.byte	0x02, 0x03, 0x01, 0x00, 0x02, 0x06, 0x01, 0x00, 0x04, 0x0b, 0x08, 0x00, 0x00, 0x00, 0x00, 0x00
        /*0020*/ 	.byte	0x00, 0x00, 0x00, 0x00


//--------------------- .nv.info._ZN7cutlass13device_kernelINS_4gemm6kernel13GemmUniversalIN4cute5tupleIJiiiiEEENS1_10collective13CollectiveMmaINS1_34MainloopSm90TmaGmmaWarpSpecializedILi2ENS5_IJNS4_1CILi4EEENSA_ILi2EEENSA_ILi1EEEEEENS1_35KernelTmaWarpSpecializedCooperativeEEENS5_IJNSA_ILi256EEENSA_ILi128EEENSA_ILi64EEEEEENS_10tfloat32_tENS5_IJlSD_lEEESL_SM_NS4_8TiledMMAINS4_8MMA_AtomIJNS4_4SM904GMMA30MMA_64x128x8_F32TF32TF32_SS_TNILNSQ_7ScaleInE1ELSS_1EEEEEENS4_6LayoutINS5_IJSC_SD_SD_EEENS5_IJSD_NSA_ILi0EEESX_EEEEENS5_IJNS4_10UnderscoreES10_S10_EEEEENS4_23SM90_TMA_LOAD_MULTICASTENS4_14ComposedLayoutINS4_7SwizzleILi3ELi4ELi3EEENS4_18smem_ptr_flag_bitsILi32EEENSV_INS5_IJNSA_ILi8EEENSA_ILi32EEEEEENS5_IJS1A_SD_EEEEEEEvNS4_8identityES13_S1E_vS1F_EENS_8epilogue10collective6detail29Sm90TmaWarpSpecializedAdapterINS1I_15DefaultEpilogueISL_SM_SM_NS1H_6thread17LinearCombinationISL_Li1EffLNS1M_9ScaleType4KindE0ELNS_15FloatRoundStyleE2ESL_EENS1_15EpilogueDefaultEEEEEvvEEEEvNT_6ParamsE --------------------------
	.section	.nv.info._ZN7cutlass13device_kernelINS_4gemm6kernel13GemmUniversalIN4cute5tupleIJiiiiEEENS1_10collective13CollectiveMmaINS1_34MainloopSm90TmaGmmaWarpSpecializedILi2ENS5_IJNS4_1CILi4EEENSA_ILi2EEENSA_ILi1EEEEEENS1_35KernelTmaWarpSpecializedCooperativeEEENS5_IJNSA_ILi256EEENSA_ILi128EEENSA_ILi64EEEEEENS_10tfloat32_tENS5_IJlSD_lEEESL_SM_NS4_8TiledMMAINS4_8MMA_AtomIJNS4_4SM904GMMA30MMA_64x128x8_F32TF32TF32_SS_TNILNSQ_7ScaleInE1ELSS_1EEEEEENS4_6LayoutINS5_IJSC_SD_SD_EEENS5_IJSD_NSA_ILi0EEESX_EEEEENS5_IJNS4_10UnderscoreES10_S10_EEEEENS4_23SM90_TMA_LOAD_MULTICASTENS4_14ComposedLayoutINS4_7SwizzleILi3ELi4ELi3EEENS4_18smem_ptr_flag_bitsILi32EEENSV_INS5_IJNSA_ILi8EEENSA_ILi32EEEEEENS5_IJS1A_SD_EEEEEEEvNS4_8identityES13_S1E_vS1F_EENS_8epilogue10collective6detail29Sm90TmaWarpSpecializedAdapterINS1I_15DefaultEpilogueISL_SM_SM_NS1H_6thread17LinearCombinationISL_Li1EffLNS1M_9ScaleType4KindE0ELNS_15FloatRoundStyleE2ESL_EENS1_15EpilogueDefaultEEEEEvvEEEEvNT_6ParamsE,"",@"SHT_CUDA_INFO"
	.sectionflags	@""
	.align	4


	//----- nvinfo : EIATTR_CUDA_API_VERSION
	.align		4
        /*0000*/ 	.byte	0x04, 0x37
        /*0002*/ 	.short	(.L_21 - .L_20)
.L_20:
        /*0004*/ 	.word	0x00000082


	//----- nvinfo : EIATTR_KPARAM_INFO
	.align		4
.L_21:
        /*0008*/ 	.byte	0x04, 0x17
        /*000a*/ 	.short	(.L_23 - .L_22)
.L_22:
        /*000c*/ 	.word	0x00000000
        /*0010*/ 	.short	0x0000
        /*0012*/ 	.short	0x0070
        /*0014*/ 	.byte	0x00, 0xf0, 0x01, 0x10


	//----- nvinfo : EIATTR_SPARSE_MMA_MASK
	.align		4
.L_23:
        /*0018*/ 	.byte	0x03, 0x50
        /*001a*/ 	.short	0x0000


	//----- nvinfo : EIATTR_MAXREG_COUNT
	.align		4
        /*001c*/ 	.byte	0x03, 0x1b
        /*001e*/ 	.short	0x00a8


	//----- nvinfo : EIATTR_NUM_BARRIERS
	.align		4
        /*0020*/ 	.byte	0x02, 0x4c
        /*0022*/ 	.byte	0x01
	.zero		1


	//----- nvinfo : EIATTR_EXTERNS
	.align		4
        /*0024*/ 	.byte	0x04, 0x0f
        /*0026*/ 	.short	(.L_25 - .L_24)


	//   ....[0]....
	.align		4
.L_24:
        /*0028*/ 	.word	index@(__assertfail)


	//----- nvinfo : EIATTR_MERCURY_ISA_VERSION
	.align		4
.L_25:
        /*002c*/ 	.byte	0x03, 0x5f
        /*002e*/ 	.short	0x0101


	//----- nvinfo : EIATTR_INT_WARP_WIDE_INSTR_OFFSETS
	.align		4
        /*0030*/ 	.byte	0x04, 0x31
        /*0032*/ 	.short	(.L_27 - .L_26)


	//   ....[0]....
.L_26:
        /*0034*/ 	.word	0x00000440


	//   ....[1]....
        /*0038*/ 	.word	0x00000470


	//   ....[2]....
        /*003c*/ 	.word	0x00000620


	//   ....[3]....
        /*0040*/ 	.word	0x00002540


	//----- nvinfo : EIATTR_COOP_GROUP_MASK_REGIDS
	.align		4
.L_27:
        /*0044*/ 	.byte	0x04, 0x29
        /*0046*/ 	.short	(.L_29 - .L_28)


	//   ....[0]....
.L_28:
        /*0048*/ 	.word	0xffffffff


	//   ....[1]....
        /*004c*/ 	.word	0xffffffff


	//   ....[2]....
        /*0050*/ 	.word	0xffffffff


	//   ....[3]....
        /*0054*/ 	.word	0xffffffff


	//   ....[4]....
        /*0058*/ 	.word	0xffffffff


	//   ....[5]....
        /*005c*/ 	.word	0xffffffff


	//----- nvinfo : EIATTR_COOP_GROUP_INSTR_OFFSETS
	.align		4
.L_29:
        /*0060*/ 	.byte	0x04, 0x28
        /*0062*/ 	.short	(.L_31 - .L_30)


	//   ....[0]....
.L_30:
        /*0064*/ 	.word	0x00000060


	//   ....[1]....
        /*0068*/ 	.word	0x00000070


	//   ....[2]....
        /*006c*/ 	.word	0x00000130


	//   ....[3]....
        /*0070*/ 	.word	0x00000290


	//   ....[4]....
        /*0074*/ 	.word	0x000007d0


	//   ....[5]....
        /*0078*/ 	.word	0x00001220


	//----- nvinfo : EIATTR_REG_RECONFIG
	.align		4
.L_31:
        /*007c*/ 	.byte	0x01, 0x54
	.zero		2


	//----- nvinfo : EIATTR_SYSCALL_OFFSETS
	.align		4
        /*0080*/ 	.byte	0x04, 0x46
        /*0082*/ 	.short	(.L_33 - .L_32)


	//   ....[0]....
.L_32:
        /*0084*/ 	.word	0x000013e0


	//----- nvinfo : EIATTR_MBARRIER_INSTR_OFFSETS
	.align		4
.L_33:
        /*0088*/ 	.byte	0x04, 0x39
        /*008a*/ 	.short	(.L_35 - .L_34)


	//   ....[0]....
.L_34:
        /*008c*/ 	.word	0x00000230
        /*0090*/ 	.word	0x000000ff
        /*0094*/ 	.word	0x00000000
        /*0098*/ 	.short	0x0100
        /*009a*/ 	.byte	0x08
	.zero		1


	//   ....[1]....
        /*009c*/ 	.word	0x00000240
        /*00a0*/ 	.word	0x000000ff
        /*00a4*/ 	.word	0x00000010
        /*00a8*/ 	.short	0x0100
        /*00aa*/ 	.byte	0x08
	.zero		1


	//   ....[2]....
        /*00ac*/ 	.word	0x00000250
        /*00b0*/ 	.word	0x000000ff
        /*00b4*/ 	.word	0x00000008
        /*00b8*/ 	.short	0x0100
        /*00ba*/ 	.byte	0x08
	.zero		1


	//   ....[3]....
        /*00bc*/ 	.word	0x00000260
        /*00c0*/ 	.word	0x000000ff
        /*00c4*/ 	.word	0x00000018
        /*00c8*/ 	.short	0x0100
        /*00ca*/ 	.byte	0x08
	.zero		1


	//   ....[4]....
        /*00cc*/ 	.word	0x000006b0
        /*00d0*/ 	.word	0x000000ff
        /*00d4*/ 	.word	0x00000030
        /*00d8*/ 	.short	0x0100
        /*00da*/ 	.byte	0x06
	.zero		1


	//   ....[5]....
        /*00dc*/ 	.word	0x00000750
        /*00e0*/ 	.word	0x000000ff
        /*00e4*/ 	.word	0x00000038
        /*00e8*/ 	.short	0x0100
        /*00ea*/ 	.byte	0x06
	.zero		1


	//   ....[6]....
        /*00ec*/ 	.word	0x000014a0
        /*00f0*/ 	.word	0x00000003
        /*00f4*/ 	.word	0x00000000
        /*00f8*/ 	.short	0x010a
        /*00fa*/ 	.byte	0x3f
	.zero		1


	//   ....[7]....
        /*00fc*/ 	.word	0x000014e0
        /*0100*/ 	.word	0x00000003
        /*0104*/ 	.word	0x00000000
        /*0108*/ 	.short	0x010a
        /*010a*/ 	.byte	0x3f
	.zero		1


	//   ....[8]....
        /*010c*/ 	.word	0x00001d00
        /*0110*/ 	.word	0x00000005
        /*0114*/ 	.word	0x00000000
        /*0118*/ 	.short	0x010a
        /*011a*/ 	.byte	0x3f
	.zero		1


	//   ....[9]....
        /*011c*/ 	.word	0x00001d40
        /*0120*/ 	.word	0x00000005
        /*0124*/ 	.word	0x00000000
        /*0128*/ 	.short	0x010a
        /*012a*/ 	.byte	0x3f
	.zero		1


	//   ....[10]....
        /*012c*/ 	.word	0x000023e0
        /*0130*/ 	.word	0x00000005
        /*0134*/ 	.word	0x00000000
        /*0138*/ 	.short	0x0101
        /*013a*/ 	.byte	0x3f
	.zero		1


	//   ....[11]....
        /*013c*/ 	.word	0x000025c0
        /*0140*/ 	.word	0x00000003
        /*0144*/ 	.word	0x00000000
        /*0148*/ 	.short	0x0101
        /*014a*/ 	.byte	0x3f
	.zero		1


	//   ....[12]....
        /*014c*/ 	.word	0x0000bb00
        /*0150*/ 	.word	0x00000014
        /*0154*/ 	.word	0x00000010
        /*0158*/ 	.short	0x010a
        /*015a*/ 	.byte	0x3f
	.zero		1


	//   ....[13]....
        /*015c*/ 	.word	0x0000bfa0
        /*0160*/ 	.word	0x00000004
        /*0164*/ 	.word	0x00000038
        /*0168*/ 	.short	0x0101
        /*016a*/ 	.byte	0x3f
	.zero		1


	//   ....[14]....
        /*016c*/ 	.word	0x0000c6b0
        /*0170*/ 	.word	0x00000005
        /*0174*/ 	.word	0x00000000
        /*0178*/ 	.short	0x010a
        /*017a*/ 	.byte	0x3f
	.zero		1


	//   ....[15]....
        /*017c*/ 	.word	0x0000c730
        /*0180*/ 	.word	0x00000009
        /*0184*/ 	.word	0x00000000
        /*0188*/ 	.short	0x010a
        /*018a*/ 	.byte	0x3f
	.zero		1


	//   ....[16]....
        /*018c*/ 	.word	0x0000c790
        /*0190*/ 	.word	0x00000003
        /*0194*/ 	.word	0x00000000
        /*0198*/ 	.short	0x010a
        /*019a*/ 	.byte	0x3f
	.zero		1


	//   ....[17]....
        /*019c*/ 	.word	0x0000c7e0
        /*01a0*/ 	.word	0x00000005
        /*01a4*/ 	.word	0x00000000
        /*01a8*/ 	.short	0x010a
        /*01aa*/ 	.byte	0x3f
	.zero		1


	//   ....[18]....
        /*01ac*/ 	.word	0x0000c8b0
        /*01b0*/ 	.word	0x00000014
        /*01b4*/ 	.word	0x00000010
        /*01b8*/ 	.short	0x010a
        /*01ba*/ 	.byte	0x3f
	.zero		1


	//   ....[19]....
        /*01bc*/ 	.word	0x0000c980
        /*01c0*/ 	.word	0x00000005
        /*01c4*/ 	.word	0x00000000
        /*01c8*/ 	.short	0x010a
        /*01ca*/ 	.byte	0x3f
	.zero		1


	//----- nvinfo : EIATTR_NUM_MBARRIERS
	.align		4
.L_35:
        /*01cc*/ 	.byte	0x03, 0x38
        /*01ce*/ 	.short	0x0006


	//----- nvinfo : EIATTR_EXIT_INSTR_OFFSETS
	.align		4
        /*01d0*/ 	.byte	0x04, 0x1c
        /*01d2*/ 	.short	(.L_37 - .L_36)


	//   ....[0]....
.L_36:
        /*01d4*/ 	.word	0x00000930


	//   ....[1]....
        /*01d8*/ 	.word	0x00001150


	//   ....[2]....
        /*01dc*/ 	.word	0x0000b0e0


	//   ....[3]....
        /*01e0*/ 	.word	0x0000b640


	//   ....[4]....
        /*01e4*/ 	.word	0x0000c780


	//----- nvinfo : EIATTR_MAX_THREADS
	.align		4
.L_37:
        /*01e8*/ 	.byte	0x04, 0x05
        /*01ea*/ 	.short	(.L_39 - .L_38)
.L_38:
        /*01ec*/ 	.word	0x00000180
        /*01f0*/ 	.word	0x00000001
        /*01f4*/ 	.word	0x00000001


	//----- nvinfo : EIATTR_CRS_STACK_SIZE
	.align		4
.L_39:
        /*01f8*/ 	.byte	0x04, 0x1e
        /*01fa*/ 	.short	(.L_41 - .L_40)
.L_40:
        /*01fc*/ 	.word	0x00000000


	//----- nvinfo : EIATTR_CBANK_PARAM_SIZE
	.align		4
.L_41:
        /*0200*/ 	.byte	0x03, 0x19
        /*0202*/ 	.short	0x0470


	//----- nvinfo : EIATTR_PARAM_CBANK
	.align		4
        /*0204*/ 	.byte	0x04, 0x0a
        /*0206*/ 	.short	(.L_43 - .L_42)
	.align		4
.L_42:
        /*0208*/ 	.word	index@(.nv.constant0._ZN7cutlass13device_kernelINS_4gemm6kernel13GemmUniversalIN4cute5tupleIJiiiiEEENS1_10collective13CollectiveMmaINS1_34MainloopSm90TmaGmmaWarpSpecializedILi2ENS5_IJNS4_1CILi4EEENSA_ILi2EEENSA_ILi1EEEEEENS1_35KernelTmaWarpSpecializedCooperativeEEENS5_IJNSA_ILi256EEENSA_ILi128EEENSA_ILi64EEEEEENS_10tfloat32_tENS5_IJlSD_lEEESL_SM_NS4_8TiledMMAINS4_8MMA_AtomIJNS4_4SM904GMMA30MMA_64x128x8_F32TF32TF32_SS_TNILNSQ_7ScaleInE1ELSS_1EEEEEENS4_6LayoutINS5_IJSC_SD_SD_EEENS5_IJSD_NSA_ILi0EEESX_EEEEENS5_IJNS4_10UnderscoreES10_S10_EEEEENS4_23SM90_TMA_LOAD_MULTICASTENS4_14ComposedLayoutINS4_7SwizzleILi3ELi4ELi3EEENS4_18smem_ptr_flag_bitsILi32EEENSV_INS5_IJNSA_ILi8EEENSA_ILi32EEEEEENS5_IJS1A_SD_EEEEEEEvNS4_8identityES13_S1E_vS1F_EENS_8epilogue10collective6detail29Sm90TmaWarpSpecializedAdapterINS1I_15DefaultEpilogueISL_SM_SM_NS1H_6thread17LinearCombinationISL_Li1EffLNS1M_9ScaleType4KindE0ELNS_15FloatRoundStyleE2ESL_EENS1_15EpilogueDefaultEEEEEvvEEEEvNT_6ParamsE)
        /*020c*/ 	.short	0x0210
        /*020e*/ 	.short	0x0470


	//----- nvinfo : EIATTR_SW_WAR
	.align		4
.L_43:
        /*0210*/ 	.byte	0x04, 0x36
        /*0212*/ 	.short	(.L_45 - .L_44)
.L_44:
        /*0214*/ 	.word	0x00000008
.L_45:


//--------------------- .nv.callgraph             --------------------------
	.section	.nv.callgraph,"",@"SHT_CUDA_CALLGRAPH"
	.align	4
	.sectionentsize	8
	.align		4
        /*0000*/ 	.word	0x00000000
	.align		4
        /*0004*/ 	.word	0xffffffff
	.align		4
        /*0008*/ 	.word	index@(_ZN7cutlass13device_kernelINS_4gemm6kernel13GemmUniversalIN4cute5tupleIJiiiiEEENS1_10collective13CollectiveMmaINS1_34MainloopSm90TmaGmmaWarpSpecializedILi2ENS5_IJNS4_1CILi4EEENSA_ILi2EEENSA_ILi1EEEEEENS1_35KernelTmaWarpSpecializedCooperativeEEENS5_IJNSA_ILi256EEENSA_ILi128EEENSA_ILi64EEEEEENS_10tfloat32_tENS5_IJlSD_lEEESL_SM_NS4_8TiledMMAINS4_8MMA_AtomIJNS4_4SM904GMMA30MMA_64x128x8_F32TF32TF32_SS_TNILNSQ_7ScaleInE1ELSS_1EEEEEENS4_6LayoutINS5_IJSC_SD_SD_EEENS5_IJSD_NSA_ILi0EEESX_EEEEENS5_IJNS4_10UnderscoreES10_S10_EEEEENS4_23SM90_TMA_LOAD_MULTICASTENS4_14ComposedLayoutINS4_7SwizzleILi3ELi4ELi3EEENS4_18smem_ptr_flag_bitsILi32EEENSV_INS5_IJNSA_ILi8EEENSA_ILi32EEEEEENS5_IJS1A_SD_EEEEEEEvNS4_8identityES13_S1E_vS1F_EENS_8epilogue10collective6detail29Sm90TmaWarpSpecializedAdapterINS1I_15DefaultEpilogueISL_SM_SM_NS1H_6thread17LinearCombinationISL_Li1EffLNS1M_9ScaleType4KindE0ELNS_15FloatRoundStyleE2ESL_EENS1_15EpilogueDefaultEEEEEvvEEEEvNT_6ParamsE)
	.align		4
        /*000c*/ 	.word	index@(__assertfail)
	.align		4
        /*0010*/ 	.word	0x00000000
	.align		4
        /*0014*/ 	.word	0xfffffffe
	.align		4
        /*0018*/ 	.word	0x00000000
	.align		4
        /*001c*/ 	.word	0xfffffffd
	.align		4
        /*0020*/ 	.word	0x00000000
	.align		4
        /*0024*/ 	.word	0xfffffffc


//--------------------- .nv.constant4             --------------------------
	.section	.nv.constant4,"a",@progbits
	.align	8
	.align		8
.nv.constant4:
        /*0000*/ 	.dword	__assertfail
	.align		8
        /*0008*/ 	.dword	__unnamed_1
	.align		8
        /*0010*/ 	.dword	_ZN40_INTERNAL_019c7a51_4_k_cu_d34ca13f_213374cuda3std3__45__cpo5beginE
	.align		8
        /*0018*/ 	.dword	_ZN40_INTERNAL_019c7a51_4_k_cu_d34ca13f_213374cuda3std3__45__cpo3endE
	.align		8
        /*0020*/ 	.dword	_ZN40_INTERNAL_019c7a51_4_k_cu_d34ca13f_213374cuda3std3__45__cpo6cbeginE
	.align		8
        /*0028*/ 	.dword	_ZN40_INTERNAL_019c7a51_4_k_cu_d34ca13f_213374cuda3std3__45__cpo4cendE
	.align		8
        /*0030*/ 	.dword	_ZN40_INTERNAL_019c7a51_4_k_cu_d34ca13f_213374cuda3std3__442_GLOBAL__N__019c7a51_4_k_cu_d34ca13f_213376ignoreE
	.align		8
        /*0038*/ 	.dword	_ZN40_INTERNAL_019c7a51_4_k_cu_d34ca13f_213374cuda3std3__419piecewise_constructE
	.align		8
        /*0040*/ 	.dword	_ZN40_INTERNAL_019c7a51_4_k_cu_d34ca13f_213374cuda3std3__48in_placeE
	.align		8
        /*0048*/ 	.dword	_ZN40_INTERNAL_019c7a51_4_k_cu_d34ca13f_213374cuda3std6ranges3__45__cpo4swapE
	.align		8
        /*0050*/ 	.dword	_ZN40_INTERNAL_019c7a51_4_k_cu_d34ca13f_213374cuda3std6ranges3__45__cpo9iter_moveE
	.align		8
        /*0058*/ 	.dword	_ZN40_INTERNAL_019c7a51_4_k_cu_d34ca13f_213374cute7productE
	.align		8
        /*0060*/ 	.dword	_ZN40_INTERNAL_019c7a51_4_k_cu_d34ca13f_213374cute1_E
	.align		8
        /*0068*/ 	.dword	$str$22
	.align		8
        /*0070*/ 	.dword	$str$23


//--------------------- .text._ZN7cutlass13device_kernelINS_4gemm6kernel13GemmUniversalIN4cute5tupleIJiiiiEEENS1_10collective13CollectiveMmaINS1_34MainloopSm90TmaGmmaWarpSpecializedILi2ENS5_IJNS4_1CILi4EEENSA_ILi2EEENSA_ILi1EEEEEENS1_35KernelTmaWarpSpecializedCooperativeEEENS5_IJNSA_ILi256EEENSA_ILi128EEENSA_ILi64EEEEEENS_10tfloat32_tENS5_IJlSD_lEEESL_SM_NS4_8TiledMMAINS4_8MMA_AtomIJNS4_4SM904GMMA30MMA_64x128x8_F32TF32TF32_SS_TNILNSQ_7ScaleInE1ELSS_1EEEEEENS4_6LayoutINS5_IJSC_SD_SD_EEENS5_IJSD_NSA_ILi0EEESX_EEEEENS5_IJNS4_10UnderscoreES10_S10_EEEEENS4_23SM90_TMA_LOAD_MULTICASTENS4_14ComposedLayoutINS4_7SwizzleILi3ELi4ELi3EEENS4_18smem_ptr_flag_bitsILi32EEENSV_INS5_IJNSA_ILi8EEENSA_ILi32EEEEEENS5_IJS1A_SD_EEEEEEEvNS4_8identityES13_S1E_vS1F_EENS_8epilogue10collective6detail29Sm90TmaWarpSpecializedAdapterINS1I_15DefaultEpilogueISL_SM_SM_NS1H_6thread17LinearCombinationISL_Li1EffLNS1M_9ScaleType4KindE0ELNS_15FloatRoundStyleE2ESL_EENS1_15EpilogueDefaultEEEEEvvEEEEvNT_6ParamsE --------------------------
	.section	.text._ZN7cutlass13device_kernelINS_4gemm6kernel13GemmUniversalIN4cute5tupleIJiiiiEEENS1_10collective13CollectiveMmaINS1_34MainloopSm90TmaGmmaWarpSpecializedILi2ENS5_IJNS4_1CILi4EEENSA_ILi2EEENSA_ILi1EEEEEENS1_35KernelTmaWarpSpecializedCooperativeEEENS5_IJNSA_ILi256EEENSA_ILi128EEENSA_ILi64EEEEEENS_10tfloat32_tENS5_IJlSD_lEEESL_SM_NS4_8TiledMMAINS4_8MMA_AtomIJNS4_4SM904GMMA30MMA_64x128x8_F32TF32TF32_SS_TNILNSQ_7ScaleInE1ELSS_1EEEEEENS4_6LayoutINS5_IJSC_SD_SD_EEENS5_IJSD_NSA_ILi0EEESX_EEEEENS5_IJNS4_10UnderscoreES10_S10_EEEEENS4_23SM90_TMA_LOAD_MULTICASTENS4_14ComposedLayoutINS4_7SwizzleILi3ELi4ELi3EEENS4_18smem_ptr_flag_bitsILi32EEENSV_INS5_IJNSA_ILi8EEENSA_ILi32EEEEEENS5_IJS1A_SD_EEEEEEEvNS4_8identityES13_S1E_vS1F_EENS_8epilogue10collective6detail29Sm90TmaWarpSpecializedAdapterINS1I_15DefaultEpilogueISL_SM_SM_NS1H_6thread17LinearCombinationISL_Li1EffLNS1M_9ScaleType4KindE0ELNS_15FloatRoundStyleE2ESL_EENS1_15EpilogueDefaultEEEEEvvEEEEvNT_6ParamsE,"ax",@progbits
	.align	128
.text._ZN7cutlass13device_kernelINS_4gemm6kernel13GemmUniversalIN4cute5tupleIJiiiiEEENS1_10collective13CollectiveMmaINS1_34MainloopSm90TmaGmmaWarpSpecializedILi2ENS5_IJNS4_1CILi4EEENSA_ILi2EEENSA_ILi1EEEEEENS1_35KernelTmaWarpSpecializedCooperativeEEENS5_IJNSA_ILi256EEENSA_ILi128EEENSA_ILi64EEEEEENS_10tfloat32_tENS5_IJlSD_lEEESL_SM_NS4_8TiledMMAINS4_8MMA_AtomIJNS4_4SM904GMMA30MMA_64x128x8_F32TF32TF32_SS_TNILNSQ_7ScaleInE1ELSS_1EEEEEENS4_6LayoutINS5_IJSC_SD_SD_EEENS5_IJSD_NSA_ILi0EEESX_EEEEENS5_IJNS4_10UnderscoreES10_S10_EEEEENS4_23SM90_TMA_LOAD_MULTICASTENS4_14ComposedLayoutINS4_7SwizzleILi3ELi4ELi3EEENS4_18smem_ptr_flag_bitsILi32EEENSV_INS5_IJNSA_ILi8EEENSA_ILi32EEEEEENS5_IJS1A_SD_EEEEEEEvNS4_8identityES13_S1E_vS1F_EENS_8epilogue10collective6detail29Sm90TmaWarpSpecializedAdapterINS1I_15DefaultEpilogueISL_SM_SM_NS1H_6thread17LinearCombinationISL_Li1EffLNS1M_9ScaleType4KindE0ELNS_15FloatRoundStyleE2ESL_EENS1_15EpilogueDefaultEEEEEvvEEEEvNT_6ParamsE:
        .type           _ZN7cutlass13device_kernelINS_4gemm6kernel13GemmUniversalIN4cute5tupleIJiiiiEEENS1_10collective13CollectiveMmaINS1_34MainloopSm90TmaGmmaWarpSpecializedILi2ENS5_IJNS4_1CILi4EEENSA_ILi2EEENSA_ILi1EEEEEENS1_35KernelTmaWarpSpecializedCooperativeEEENS5_IJNSA_ILi256EEENSA_ILi128EEENSA_ILi64EEEEEENS_10tfloat32_tENS5_IJlSD_lEEESL_SM_NS4_8TiledMMAINS4_8MMA_AtomIJNS4_4SM904GMMA30MMA_64x128x8_F32TF32TF32_SS_TNILNSQ_7ScaleInE1ELSS_1EEEEEENS4_6LayoutINS5_IJSC_SD_SD_EEENS5_IJSD_NSA_ILi0EEESX_EEEEENS5_IJNS4_10UnderscoreES10_S10_EEEEENS4_23SM90_TMA_LOAD_MULTICASTENS4_14ComposedLayoutINS4_7SwizzleILi3ELi4ELi3EEENS4_18smem_ptr_flag_bitsILi32EEENSV_INS5_IJNSA_ILi8EEENSA_ILi32EEEEEENS5_IJS1A_SD_EEEEEEEvNS4_8identityES13_S1E_vS1F_EENS_8epilogue10collective6detail29Sm90TmaWarpSpecializedAdapterINS1I_15DefaultEpilogueISL_SM_SM_NS1H_6thread17LinearCombinationISL_Li1EffLNS1M_9ScaleType4KindE0ELNS_15FloatRoundStyleE2ESL_EENS1_15EpilogueDefaultEEEEEvvEEEEvNT_6ParamsE,@function
        .size           _ZN7cutlass13device_kernelINS_4gemm6kernel13GemmUniversalIN4cute5tupleIJiiiiEEENS1_10collective13CollectiveMmaINS1_34MainloopSm90TmaGmmaWarpSpecializedILi2ENS5_IJNS4_1CILi4EEENSA_ILi2EEENSA_ILi1EEEEEENS1_35KernelTmaWarpSpecializedCooperativeEEENS5_IJNSA_ILi256EEENSA_ILi128EEENSA_ILi64EEEEEENS_10tfloat32_tENS5_IJlSD_lEEESL_SM_NS4_8TiledMMAINS4_8MMA_AtomIJNS4_4SM904GMMA30MMA_64x128x8_F32TF32TF32_SS_TNILNSQ_7ScaleInE1ELSS_1EEEEEENS4_6LayoutINS5_IJSC_SD_SD_EEENS5_IJSD_NSA_ILi0EEESX_EEEEENS5_IJNS4_10UnderscoreES10_S10_EEEEENS4_23SM90_TMA_LOAD_MULTICASTENS4_14ComposedLayoutINS4_7SwizzleILi3ELi4ELi3EEENS4_18smem_ptr_flag_bitsILi32EEENSV_INS5_IJNSA_ILi8EEENSA_ILi32EEEEEENS5_IJS1A_SD_EEEEEEEvNS4_8identityES13_S1E_vS1F_EENS_8epilogue10collective6detail29Sm90TmaWarpSpecializedAdapterINS1I_15DefaultEpilogueISL_SM_SM_NS1H_6thread17LinearCombinationISL_Li1EffLNS1M_9ScaleType4KindE0ELNS_15FloatRoundStyleE2ESL_EENS1_15EpilogueDefaultEEEEEvvEEEEvNT_6ParamsE,(.L_x_319 - _ZN7cutlass13device_kernelINS_4gemm6kernel13GemmUniversalIN4cute5tupleIJiiiiEEENS1_10collective13CollectiveMmaINS1_34MainloopSm90TmaGmmaWarpSpecializedILi2ENS5_IJNS4_1CILi4EEENSA_ILi2EEENSA_ILi1EEEEEENS1_35KernelTmaWarpSpecializedCooperativeEEENS5_IJNSA_ILi256EEENSA_ILi128EEENSA_ILi64EEEEEENS_10tfloat32_tENS5_IJlSD_lEEESL_SM_NS4_8TiledMMAINS4_8MMA_AtomIJNS4_4SM904GMMA30MMA_64x128x8_F32TF32TF32_SS_TNILNSQ_7ScaleInE1ELSS_1EEEEEENS4_6LayoutINS5_IJSC_SD_SD_EEENS5_IJSD_NSA_ILi0EEESX_EEEEENS5_IJNS4_10UnderscoreES10_S10_EEEEENS4_23SM90_TMA_LOAD_MULTICASTENS4_14ComposedLayoutINS4_7SwizzleILi3ELi4ELi3EEENS4_18smem_ptr_flag_bitsILi32EEENSV_INS5_IJNSA_ILi8EEENSA_ILi32EEEEEENS5_IJS1A_SD_EEEEEEEvNS4_8identityES13_S1E_vS1F_EENS_8epilogue10collective6detail29Sm90TmaWarpSpecializedAdapterINS1I_15DefaultEpilogueISL_SM_SM_NS1H_6thread17LinearCombinationISL_Li1EffLNS1M_9ScaleType4KindE0ELNS_15FloatRoundStyleE2ESL_EENS1_15EpilogueDefaultEEEEEvvEEEEvNT_6ParamsE)
        .other          _ZN7cutlass13device_kernelINS_4gemm6kernel13GemmUniversalIN4cute5tupleIJiiiiEEENS1_10collective13CollectiveMmaINS1_34MainloopSm90TmaGmmaWarpSpecializedILi2ENS5_IJNS4_1CILi4EEENSA_ILi2EEENSA_ILi1EEEEEENS1_35KernelTmaWarpSpecializedCooperativeEEENS5_IJNSA_ILi256EEENSA_ILi128EEENSA_ILi64EEEEEENS_10tfloat32_tENS5_IJlSD_lEEESL_SM_NS4_8TiledMMAINS4_8MMA_AtomIJNS4_4SM904GMMA30MMA_64x128x8_F32TF32TF32_SS_TNILNSQ_7ScaleInE1ELSS_1EEEEEENS4_6LayoutINS5_IJSC_SD_SD_EEENS5_IJSD_NSA_ILi0EEESX_EEEEENS5_IJNS4_10UnderscoreES10_S10_EEEEENS4_23SM90_TMA_LOAD_MULTICASTENS4_14ComposedLayoutINS4_7SwizzleILi3ELi4ELi3EEENS4_18smem_ptr_flag_bitsILi32EEENSV_INS5_IJNSA_ILi8EEENSA_ILi32EEEEEENS5_IJS1A_SD_EEEEEEEvNS4_8identityES13_S1E_vS1F_EENS_8epilogue10collective6detail29Sm90TmaWarpSpecializedAdapterINS1I_15DefaultEpilogueISL_SM_SM_NS1H_6thread17LinearCombinationISL_Li1EffLNS1M_9ScaleType4KindE0ELNS_15FloatRoundStyleE2ESL_EENS1_15EpilogueDefaultEEEEEvvEEEEvNT_6ParamsE,@"STO_CUDA_ENTRY STV_DEFAULT"
_ZN7cutlass13device_kernelINS_4gemm6kernel13GemmUniversalIN4cute5tupleIJiiiiEEENS1_10collective13CollectiveMmaINS1_34MainloopSm90TmaGmmaWarpSpecializedILi2ENS5_IJNS4_1CILi4EEENSA_ILi2EEENSA_ILi1EEEEEENS1_35KernelTmaWarpSpecializedCooperativeEEENS5_IJNSA_ILi256EEENSA_ILi128EEENSA_ILi64EEEEEENS_10tfloat32_tENS5_IJlSD_lEEESL_SM_NS4_8TiledMMAINS4_8MMA_AtomIJNS4_4SM904GMMA30MMA_64x128x8_F32TF32TF32_SS_TNILNSQ_7ScaleInE1ELSS_1EEEEEENS4_6LayoutINS5_IJSC_SD_SD_EEENS5_IJSD_NSA_ILi0EEESX_EEEEENS5_IJNS4_10UnderscoreES10_S10_EEEEENS4_23SM90_TMA_LOAD_MULTICASTENS4_14ComposedLayoutINS4_7SwizzleILi3ELi4ELi3EEENS4_18smem_ptr_flag_bitsILi32EEENSV_INS5_IJNSA_ILi8EEENSA_ILi32EEEEEENS5_IJS1A_SD_EEEEEEEvNS4_8identityES13_S1E_vS1F_EENS_8epilogue10collective6detail29Sm90TmaWarpSpecializedAdapterINS1I_15DefaultEpilogueISL_SM_SM_NS1H_6thread17LinearCombinationISL_Li1EffLNS1M_9ScaleType4KindE0ELNS_15FloatRoundStyleE2ESL_EENS1_15EpilogueDefaultEEEEEvvEEEEvNT_6ParamsE:
[----:B------:R-:W0:Y:S01]  /*0000*/  LDC R1, c[0x0][0x28] ;  /* 0x00000a00ff017b82 */ /* 0x000e220000000800 */
[----:B------:R-:W1:Y:S01]  /*0010*/  S2R R18, SR_TID.X ;  /* 0x0000000000127919 */ /* 0x000e620000002100 */
[----:B------:R-:W-:Y:S01]  /*0020*/  ELECT P0, URZ, PT ;  /* 0x00000000003f782f */ /* 0x000fe20003800000 */
[----:B------:R-:W-:Y:S01]  /*0030*/  BSSY B0, `(.L_x_0) ;  /* 0x000000f000007945 */ /* 0x000fe20003800000 */
[--C-:B-1----:R-:W-:Y:S02]  /*0040*/  SHF.R.U32.HI R0, RZ, 0x5, R18.reuse ;  /* 0x00000005ff007819 */ /* 0x102fe40000011612 */
[----:B------:R-:W-:-:S03]  /*0050*/  SHF.R.U32.HI R3, RZ, 0x7, R18 ;  /* 0x00000007ff037819 */ /* 0x000fc60000011612 */
[----:B------:R-:W1:Y:S04]  /*0060*/  SHFL.IDX PT, R2, R0, RZ, 0x1f ;  /* 0x00001fff00027589 */ /* 0x000e6800000e0000 */
[----:B------:R2:W3:Y:S01]  /*0070*/  SHFL.IDX PT, R5, R3, RZ, 0x1f ;  /* 0x00001fff03057589 */ /* 0x0004e200000e0000 */
[----:B-1----:R-:W-:-:S13]  /*0080*/  ISETP.NE.OR P0, PT, R2, RZ, !P0 ;  /* 0x000000ff0200720c */ /* 0x002fda0004705670 */
[----:B0-23--:R-:W-:Y:S05]  /*0090*/  @P0 BRA `(.L_x_1) ;  /* 0x0000000000200947 */ /* 0x00dfea0003800000 */
[----:B------:R-:W-:Y:S02]  /*00a0*/  ULDC.64 UR4, c[0x0][0x198] ;  /* 0x0000660000047ab9 */ /* 0x000fe40000000a00 */
[----:B------:R-:W-:Y:S02]  /*00b0*/  UIADD3 UR6, UP0, UR4, 0xf0, URZ ;  /* 0x000000f004067890 */ /* 0x000fe4000ff1e03f */
[----:B------:R-:W-:Y:S02]  /*00c0*/  UIADD3 UR4, UP1, UR4, 0x1f0, URZ ;  /* 0x000001f004047890 */ /* 0x000fe4000ff3e03f */
[----:B------:R-:W-:Y:S02]  /*00d0*/  UIADD3.X UR7, URZ, UR5, URZ, UP0, !UPT ;  /* 0x000000053f077290 */ /* 0x000fe400087fe43f */
[----:B------:R-:W-:-:S07]  /*00e0*/  UIADD3.X UR5, URZ, UR5, URZ, UP1, !UPT ;  /* 0x000000053f057290 */ /* 0x000fce0008ffe43f */
[----:B------:R0:W-:Y:S02]  /*00f0*/  UTMACCTL.PF [UR6] ;  /* 0x00000000060079b9 */ /* 0x0001e40008040000 */
[----:B------:R0:W-:Y:S02]  /*0100*/  UTMACCTL.PF [UR4] ;  /* 0x00000000040079b9 */ /* 0x0001e40008040000 */
[----:B0-----:R-:W-:Y:S01]  /*0110*/  NOP ;  /* 0x0000000000007918 */ /* 0x001fe20000000000 */
.L_x_1:
[----:B------:R-:W-:Y:S05]  /*0120*/  BSYNC B0 ;  /* 0x0000000000007941 */ /* 0x000fea0003800000 */
.L_x_0:
[----:B------:R-:W0:Y:S02]  /*0130*/  SHFL.IDX PT, R3, R0, RZ, 0x1f ;  /* 0x00001fff00037589 */ /* 0x000e2400000e0000 */
[----:B0-----:R-:W-:-:S13]  /*0140*/  ISETP.NE.AND P0, PT, R3, RZ, PT ;  /* 0x000000ff0300720c */ /* 0x001fda0003f05270 */
[----:B------:R-:W-:Y:S05]  /*0150*/  @P0 BRA `(.L_x_2) ;  /* 0x0000000000480947 */ /* 0x000fea0003800000 */
[----:B------:R-:W0:Y:S01]  /*0160*/  S2UR UR8, SR_CgaCtaId ;  /* 0x00000000000879c3 */ /* 0x000e220000008800 */
[----:B------:R-:W-:Y:S01]  /*0170*/  UMOV UR4, 0x400 ;  /* 0x0000040000047882 */ /* 0x000fe20000000000 */
[----:B------:R-:W-:Y:S01]  /*0180*/  UMOV UR5, 0x1 ;  /* 0x0000000100057882 */ /* 0x000fe20000000000 */
[----:B------:R-:W-:Y:S01]  /*0190*/  UMOV UR6, 0xa ;  /* 0x0000000a00067882 */ /* 0x000fe20000000000 */
[----:B------:R-:W-:Y:S01]  /*01a0*/  ELECT P0, URZ, PT ;  /* 0x00000000003f782f */ /* 0x000fe20003800000 */
[----:B------:R-:W-:-:S04]  /*01b0*/  UIADD3 UR6, -UR6, 0x100000, URZ ;  /* 0x0010000006067890 */ /* 0x000fc8000fffe13f */
[----:B------:R-:W-:Y:S02]  /*01c0*/  USHF.L.U32 UR7, UR6, 0xb, URZ ;  /* 0x0000000b06077899 */ /* 0x000fe4000800063f */
[----:B------:R-:W-:Y:S02]  /*01d0*/  USHF.L.U32 UR6, UR6, 0x1, URZ ;  /* 0x0000000106067899 */ /* 0x000fe4000800063f */
[----:B0-----:R-:W-:Y:S02]  /*01e0*/  ULEA UR8, UR8, UR4, 0x18 ;  /* 0x0000000408087291 */ /* 0x001fe4000f8ec03f */
[----:B------:R-:W-:-:S04]  /*01f0*/  UIADD3 UR4, -UR5, 0x100000, URZ ;  /* 0x0010000005047890 */ /* 0x000fc8000fffe13f */
[----:B------:R-:W-:Y:S02]  /*0200*/  USHF.L.U32 UR5, UR4, 0xb, URZ ;  /* 0x0000000b04057899 */ /* 0x000fe4000800063f */
[----:B------:R-:W-:Y:S01]  /*0210*/  USHF.L.U32 UR4, UR4, 0x1, URZ ;  /* 0x0000000104047899 */ /* 0x000fe2000800063f */
[----:B------:R-:W0:Y:S11]  /*0220*/  FENCE.VIEW.ASYNC.S ;  /* 0x00000000000073c6 */ /* 0x000e360000000000 */
[----:B0-----:R0:W1:Y:S01]  /*0230*/  SYNCS.EXCH.64 URZ, [UR8], UR4 ;  /* 0x00000004083f75b2 */ /* 0x0010620008000100 */
[----:B------:R0:W2:Y:S01]  /*0240*/  SYNCS.EXCH.64 URZ, [UR8+0x10], UR6 ;  /* 0x00001006083f75b2 */ /* 0x0000a20008000100 */
[----:B------:R0:W3:Y:S01]  /*0250*/  SYNCS.EXCH.64 URZ, [UR8+0x8], UR4 ;  /* 0x00000804083f75b2 */ /* 0x0000e20008000100 */
[----:B------:R0:W4:Y:S01]  /*0260*/  SYNCS.EXCH.64 URZ, [UR8+0x18], UR6 ;  /* 0x00001806083f75b2 */ /* 0x0001220008000100 */
[----:B------:R-:W-:Y:S01]  /*0270*/  NOP ;  /* 0x0000000000007918 */ /* 0x000fe20000000000 */
.L_x_2:
[----:B------:R-:W-:Y:S01]  /*0280*/  SHF.R.S32.HI R7, RZ, 0x1f, R18 ;  /* 0x0000001fff077819 */ /* 0x000fe20000011412 */
[----:B------:R-:W5:Y:S01]  /*0290*/  SHFL.IDX PT, R0, R0, RZ, 0x1f ;  /* 0x00001fff00007589 */ /* 0x000f6200000e0000 */
[----:B0-----:R-:W0:Y:S01]  /*02a0*/  S2UR UR8, SR_CTAID.X ;  /* 0x00000000000879c3 */ /* 0x001e220000002500 */
[----:B------:R-:W-:Y:S02]  /*02b0*/  ELECT P0, URZ, PT ;  /* 0x00000000003f782f */ /* 0x000fe40003800000 */
[----:B------:R-:W-:Y:S01]  /*02c0*/  LEA.HI R7, R7, R18, RZ, 0x7 ;  /* 0x0000001207077211 */ /* 0x000fe200078f38ff */
[----:B------:R-:W1:Y:S01]  /*02d0*/  S2R R4, SR_CTAID.Y ;  /* 0x0000000000047919 */ /* 0x000e620000002600 */
[----:B------:R-:W-:Y:S01]  /*02e0*/  SHF.R.S32.HI R8, RZ, 0x1f, R3 ;  /* 0x0000001fff087819 */ /* 0x000fe20000011403 */
[----:B------:R-:W-:Y:S01]  /*02f0*/  ULDC UR4, c[0x0][0x150] ;  /* 0x0000540000047ab9 */ /* 0x000fe20000000800 */
[----:B------:R-:W-:Y:S01]  /*0300*/  LOP3.LUT R7, R7, 0xffffff80, RZ, 0xc0, !PT ;  /* 0xffffff8007077812 */ /* 0x000fe200078ec0ff */
[----:B------:R-:W-:Y:S01]  /*0310*/  NOP ;  /* 0x0000000000007918 */ /* 0x000fe20000000000 */
[----:B------:R-:W-:Y:S01]  /*0320*/  LEA.HI R8, R8, R3, RZ, 0x2 ;  /* 0x0000000308087211 */ /* 0x000fe200078f10ff */
[----:B------:R-:W2:Y:S01]  /*0330*/  LDC R10, c[0x0][0x144] ;  /* 0x00005100ff0a7b82 */ /* 0x000ea20000000800 */
[----:B------:R-:W-:Y:S01]  /*0340*/  NOP ;  /* 0x0000000000007918 */ /* 0x000fe20000000000 */
[----:B------:R-:W-:Y:S01]  /*0350*/  IMAD.IADD R6, R18, 0x1, -R7 ;  /* 0x0000000112067824 */ /* 0x000fe200078e0a07 */
[----:B------:R-:W-:Y:S01]  /*0360*/  LOP3.LUT R8, R8, 0x3ffffffc, RZ, 0xc0, !PT ;  /* 0x3ffffffc08087812 */ /* 0x000fe200078ec0ff */
[----:B------:R-:W-:Y:S01]  /*0370*/  IMAD.MOV.U32 R22, RZ, RZ, 0x1 ;  /* 0x00000001ff167424 */ /* 0x000fe200078e00ff */
[----:B------:R-:W-:-:S02]  /*0380*/  ISETP.NE.AND P3, PT, R5, RZ, PT ;  /* 0x000000ff0500720c */ /* 0x000fc40003f65270 */
[----:B------:R-:W-:Y:S01]  /*0390*/  SHF.R.S32.HI R7, RZ, 0x1f, R6 ;  /* 0x0000001fff077819 */ /* 0x000fe20000011406 */
[----:B------:R-:W-:Y:S01]  /*03a0*/  IMAD.IADD R8, R3, 0x1, -R8 ;  /* 0x0000000103087824 */ /* 0x000fe200078e0a08 */
[----:B------:R-:W3:Y:S02]  /*03b0*/  LDC R12, c[0x0][0x140] ;  /* 0x00005000ff0c7b82 */ /* 0x000ee40000000800 */
[----:B------:R-:W-:Y:S02]  /*03c0*/  LEA.HI R7, R7, R6, RZ, 0x3 ;  /* 0x0000000607077211 */ /* 0x000fe400078f18ff */
[----:B-----5:R-:W-:Y:S02]  /*03d0*/  ISETP.NE.OR P0, PT, R0, RZ, !P0 ;  /* 0x000000ff0000720c */ /* 0x020fe40004705670 */
[--C-:B------:R-:W-:Y:S02]  /*03e0*/  SHF.R.S32.HI R0, RZ, 0x3, R7.reuse ;  /* 0x00000003ff007819 */ /* 0x100fe40000011407 */
[----:B------:R-:W-:-:S02]  /*03f0*/  SHF.R.S32.HI R7, RZ, 0x1f, R7 ;  /* 0x0000001fff077819 */ /* 0x000fc40000011407 */
[----:B0-----:R-:W-:Y:S02]  /*0400*/  I2FP.F32.U32 R9, UR8 ;  /* 0x0000000800097c45 */ /* 0x001fe40008201000 */
[----:B------:R-:W-:-:S03]  /*0410*/  LEA.HI R7, R7, R0, RZ, 0x2 ;  /* 0x0000000007077211 */ /* 0x000fc600078f10ff */
[----:B------:R-:W-:Y:S01]  /*0420*/  FMUL R9, R9, UR4 ;  /* 0x0000000409097c20 */ /* 0x000fe20008400000 */
[----:B------:R-:W-:Y:S01]  /*0430*/  LOP3.LUT R7, R7, 0xfffffffc, RZ, 0xc0, !PT ;  /* 0xfffffffc07077812 */ /* 0x000fe200078ec0ff */
[----:B------:R-:W-:Y:S01]  /*0440*/  VOTEU.ALL UP0, P0 ;  /* 0x00000000003f7886 */ /* 0x000fe20000000000 */
[----:B-1----:R-:W-:Y:S01]  /*0450*/  I2FP.F32.U32 R11, R4 ;  /* 0x00000004000b7245 */ /* 0x002fe20000201000 */
[----:B------:R-:W-:Y:S01]  /*0460*/  ULDC UR4, c[0x0][0x154] ;  /* 0x0000550000047ab9 */ /* 0x000fe20000000800 */
[----:B------:R-:W-:Y:S01]  /*0470*/  VOTEU.ALL UP1, P0 ;  /* 0x00000000003f7886 */ /* 0x000fe20000020000 */
[----:B------:R-:W-:Y:S01]  /*0480*/  IMAD.IADD R7, R0, 0x1, -R7 ;  /* 0x0000000100077824 */ /* 0x000fe200078e0a07 */
[----:B------:R-:W0:Y:S01]  /*0490*/  F2I.U32.TRUNC.NTZ R9, R9 ;  /* 0x0000000900097305 */ /* 0x000e22000020f000 */
[----:B------:R-:W1:Y:S01]  /*04a0*/  @!UP0 S2UR UR7, SR_CgaCtaId ;  /* 0x00000000000789c3 */ /* 0x000e620000008800 */
[----:B------:R-:W-:Y:S01]  /*04b0*/  @!UP0 UMOV UR6, 0x400 ;  /* 0x0000040000068882 */ /* 0x000fe20000000000 */
[----:B------:R-:W-:Y:S01]  /*04c0*/  IMAD R8, R8, 0x4, R7 ;  /* 0x0000000408087824 */ /* 0x000fe200078e0207 */
[----:B---3--:R-:W-:-:S04]  /*04d0*/  ISETP.EQ.U32.AND P2, PT, R12, 0x1, PT ;  /* 0x000000010c00780c */ /* 0x008fc80003f42070 */
[----:B------:R-:W-:-:S04]  /*04e0*/  SHF.R.S32.HI R3, RZ, 0x1f, R8 ;  /* 0x0000001fff037819 */ /* 0x000fc80000011408 */
[----:B------:R-:W-:Y:S01]  /*04f0*/  LEA.HI R0, R3, R8, RZ, 0x2 ;  /* 0x0000000803007211 */ /* 0x000fe200078f10ff */
[----:B0-----:R-:W-:-:S03]  /*0500*/  IMAD.MOV R7, RZ, RZ, -R9 ;  /* 0x000000ffff077224 */ /* 0x001fc600078e0a09 */
[----:B------:R-:W-:Y:S01]  /*0510*/  LOP3.LUT R9, R0, 0xfffffffc, RZ, 0xc0, !PT ;  /* 0xfffffffc00097812 */ /* 0x000fe200078ec0ff */
[----:B--2---:R-:W-:Y:S02]  /*0520*/  IMAD R3, R10, R7, UR8 ;  /* 0x000000080a037e24 */ /* 0x004fe4000f8e0207 */
[----:B------:R-:W-:Y:S02]  /*0530*/  FMUL R10, R11, UR4 ;  /* 0x000000040b0a7c20 */ /* 0x000fe40008400000 */
[C---:B------:R-:W-:Y:S01]  /*0540*/  IMAD.IADD R0, R8.reuse, 0x1, -R9 ;  /* 0x0000000108007824 */ /* 0x040fe200078e0a09 */
[----:B------:R-:W0:Y:S01]  /*0550*/  LDC R7, c[0x0][0x148] ;  /* 0x00005200ff077b82 */ /* 0x000e220000000800 */
[----:B------:R-:W-:Y:S01]  /*0560*/  SHF.R.S32.HI R9, RZ, 0x1f, R2 ;  /* 0x0000001fff097819 */ /* 0x000fe20000011402 */
[----:B------:R-:W-:Y:S01]  /*0570*/  IMAD.SHL.U32 R11, R8, 0x4, RZ ;  /* 0x00000004080b7824 */ /* 0x000fe200078e00ff */
[----:B------:R-:W-:Y:S01]  /*0580*/  UMOV UR4, 0x20 ;  /* 0x0000002000047882 */ /* 0x000fe20000000000 */
[----:B------:R-:W-:Y:S01]  /*0590*/  ISETP.NE.AND P4, PT, R0, R3, PT ;  /* 0x000000030000720c */ /* 0x000fe20003f85270 */
[----:B------:R-:W2:Y:S01]  /*05a0*/  F2I.U32.TRUNC.NTZ R10, R10 ;  /* 0x0000000a000a7305 */ /* 0x000ea2000020f000 */
[----:B------:R-:W-:Y:S01]  /*05b0*/  LEA.HI R9, R9, R2, RZ, 0x2 ;  /* 0x0000000209097211 */ /* 0x000fe200078f10ff */
[----:B------:R-:W-:-:S04]  /*05c0*/  @!UP0 UIADD3 UR4, -UR4, 0x100000, URZ ;  /* 0x0010000004048890 */ /* 0x000fc8000fffe13f */
[----:B------:R-:W-:Y:S02]  /*05d0*/  @!UP0 USHF.L.U32 UR5, UR4, 0xb, URZ ;  /* 0x0000000b04058899 */ /* 0x000fe4000800063f */
[----:B------:R-:W-:Y:S01]  /*05e0*/  @!UP0 USHF.L.U32 UR4, UR4, 0x1, URZ ;  /* 0x0000000104048899 */ /* 0x000fe2000800063f */
[----:B------:R-:W-:Y:S01]  /*05f0*/  LOP3.LUT R152, R8, 0xc, R11, 0x78, !PT ;  /* 0x0000000c08987812 */ /* 0x000fe200078e780b */
[----:B-1----:R-:W-:Y:S01]  /*0600*/  @!UP0 ULEA UR6, UR7, UR6, 0x18 ;  /* 0x0000000607068291 */ /* 0x002fe2000f8ec03f */
[----:B------:R-:W-:Y:S01]  /*0610*/  LOP3.LUT R9, R9, 0xfffffffc, RZ, 0xc0, !PT ;  /* 0xfffffffc09097812 */ /* 0x000fe200078ec0ff */
[----:B------:R-:W-:Y:S01]  /*0620*/  VOTEU.ALL UP0, P0 ;  /* 0x00000000003f7886 */ /* 0x000fe20000000000 */
[----:B------:R-:W-:Y:S01]  /*0630*/  LOP3.LUT P0, RZ, R6, 0x7, RZ, 0xc0, !PT ;  /* 0x0000000706ff7812 */ /* 0x000fe2000780c0ff */
[----:B------:R-:W-:Y:S02]  /*0640*/  VIADD R6, R5, 0xffffffff ;  /* 0xffffffff05067836 */ /* 0x000fe40000000000 */
[----:B------:R-:W-:Y:S01]  /*0650*/  IMAD.IADD R0, R2, 0x1, -R9 ;  /* 0x0000000102007824 */ /* 0x000fe200078e0a09 */
[----:B------:R-:W-:-:S02]  /*0660*/  ISETP.LT.U32.AND P0, PT, R152, 0x8, !P0 ;  /* 0x000000089800780c */ /* 0x000fc40004701070 */
[----:B------:R-:W-:Y:S01]  /*0670*/  @P4 SHF.R.S32.HI R9, RZ, 0x1f, R152 ;  /* 0x0000001fff094819 */ /* 0x000fe20000011498 */
[----:B--2---:R-:W-:Y:S01]  /*0680*/  IMAD.MOV R20, RZ, RZ, -R10 ;  /* 0x000000ffff147224 */ /* 0x004fe200078e0a0a */
[C---:B------:R-:W-:Y:S01]  /*0690*/  ISETP.NE.AND P1, PT, R0.reuse, 0x3, PT ;  /* 0x000000030000780c */ /* 0x040fe20003f25270 */
[----:B------:R-:W1:Y:S02]  /*06a0*/  FENCE.VIEW.ASYNC.S ;  /* 0x00000000000073c6 */ /* 0x000e640000000000 */
[----:B-1----:R1:W2:Y:S01]  /*06b0*/  @!UP0 SYNCS.EXCH.64 URZ, [UR6+0x30], UR4 ;  /* 0x00003004063f85b2 */ /* 0x0022a20008000100 */
[----:B------:R-:W-:Y:S01]  /*06c0*/  @P4 LEA.HI R9, R9, R152, RZ, 0x2 ;  /* 0x0000009809094211 */ /* 0x000fe200078f10ff */
[----:B0-----:R-:W-:Y:S01]  /*06d0*/  IMAD R2, R7, R20, R4 ;  /* 0x0000001407027224 */ /* 0x001fe200078e0204 */
[----:B------:R-:W-:Y:S02]  /*06e0*/  ISETP.EQ.OR P1, PT, R0, RZ, !P1 ;  /* 0x000000ff0000720c */ /* 0x000fe40004f22670 */
[----:B------:R-:W-:-:S02]  /*06f0*/  @P4 SHF.R.S32.HI R9, RZ, 0x2, R9 ;  /* 0x00000002ff094819 */ /* 0x000fc40000011409 */
[----:B------:R-:W-:Y:S02]  /*0700*/  ISETP.EQ.AND P1, PT, R5, RZ, P1 ;  /* 0x000000ff0500720c */ /* 0x000fe40000f22270 */
[----:B------:R-:W-:Y:S02]  /*0710*/  @P4 ISETP.NE.AND P5, PT, R9, R2, PT ;  /* 0x000000020900420c */ /* 0x000fe40003fa5270 */
[----:B------:R-:W-:Y:S02]  /*0720*/  ISETP.GE.U32.AND P6, PT, R6, 0x2, PT ;  /* 0x000000020600780c */ /* 0x000fe40003fc6070 */
[----:B------:R-:W-:Y:S02]  /*0730*/  SEL R9, RZ, 0x1, !P0 ;  /* 0x00000001ff097807 */ /* 0x000fe40004000000 */
[----:B------:R-:W-:Y:S01]  /*0740*/  @P4 SEL R22, RZ, 0x1, P5 ;  /* 0x00000001ff164807 */ /* 0x000fe20002800000 */
[----:B------:R1:W0:Y:S01]  /*0750*/  @!UP1 SYNCS.EXCH.64 URZ, [UR6+0x38], UR4 ;  /* 0x00003804063f95b2 */ /* 0x0002220008000100 */
[----:B------:R-:W-:Y:S01]  /*0760*/  SEL R19, RZ, 0x1, !P1 ;  /* 0x00000001ff137807 */ /* 0x000fe20004800000 */
[----:B------:R-:W-:Y:S01]  /*0770*/  NOP ;  /* 0x0000000000007918 */ /* 0x000fe20000000000 */
[----:B------:R-:W-:-:S02]  /*0780*/  LOP3.LUT R22, R22, R9, RZ, 0xc0, !PT ;  /* 0x0000000916167212 */ /* 0x000fc400078ec0ff */
[----:B------:R-:W-:Y:S01]  /*0790*/  SEL R19, R19, 0x2, P6 ;  /* 0x0000000213137807 */ /* 0x000fe20003000000 */
[----:B-12---:R-:W-:Y:S06]  /*07a0*/  @!P2 BRA `(.L_x_3) ;  /* 0x000000000008a947 */ /* 0x006fec0003800000 */
[----:B0---4-:R-:W-:Y:S01]  /*07b0*/  UCGABAR_ARV ;  /* 0x00000000000079c7 */ /* 0x011fe20008000000 */
[----:B------:R-:W-:Y:S05]  /*07c0*/  BRA `(.L_x_4) ;  /* 0x0000000000047947 */ /* 0x000fea0003800000 */
.L_x_3:
[----:B0---4-:R-:W-:Y:S01]  /*07d0*/  NOP ;  /* 0x0000000000007918 */ /* 0x011fe20000000000 */
.L_x_4:
[----:B------:R-:W0:Y:S01]  /*07e0*/  LDC R2, c[0x0][0x65c] ;  /* 0x00019700ff027b82 */ /* 0x000e220000000800 */
[----:B------:R-:W-:Y:S02]  /*07f0*/  IMAD.U32 R8, RZ, RZ, UR8 ;  /* 0x00000008ff087e24 */ /* 0x000fe4000f8e00ff */
[----:B------:R-:W-:Y:S01]  /*0800*/  IMAD.MOV.U32 R9, RZ, RZ, RZ ;  /* 0x000000ffff097224 */ /* 0x000fe200078e00ff */
[----:B0-----:R-:W-:-:S04]  /*0810*/  ISETP.NE.AND P1, PT, R2, 0x1, PT ;  /* 0x000000010200780c */ /* 0x001fc80003f25270 */
[----:B------:R-:W-:-:S09]  /*0820*/  P2R R5, PR, RZ, 0x2 ;  /* 0x00000002ff057803 */ /* 0x000fd20000000000 */
[----:B------:R-:W0:Y:S01]  /*0830*/  @P1 LDC R17, c[0x0][0x10] ;  /* 0x00000400ff111b82 */ /* 0x000e220000000800 */
[----:B------:R-:W-:Y:S02]  /*0840*/  @P1 IMAD.MOV.U32 R5, RZ, RZ, RZ ;  /* 0x000000ffff051224 */ /* 0x000fe400078e00ff */
[----:B------:R-:W-:-:S05]  /*0850*/  @P1 IMAD.MOV.U32 R13, RZ, RZ, RZ ;  /* 0x000000ffff0d1224 */ /* 0x000fca00078e00ff */
[----:B------:R-:W1:Y:S01]  /*0860*/  @!P1 LDC R11, c[0x0][0xc] ;  /* 0x00000300ff0b9b82 */ /* 0x000e620000000800 */
[----:B0-----:R-:W-:-:S04]  /*0870*/  @P1 IMAD.WIDE.U32 R16, R17, UR8, R4 ;  /* 0x0000000811101c25 */ /* 0x001fc8000f8e0004 */
[----:B------:R-:W-:Y:S02]  /*0880*/  @P1 IMAD.IADD R17, R17, 0x1, R13 ;  /* 0x0000000111111824 */ /* 0x000fe400078e020d */
[----:B-1----:R-:W-:-:S04]  /*0890*/  @!P1 IMAD.WIDE.U32 R8, R4, R11, R8 ;  /* 0x0000000b04089225 */ /* 0x002fc800078e0008 */
[----:B------:R-:W-:Y:S02]  /*08a0*/  @!P1 IMAD.MOV.U32 R16, RZ, RZ, R8 ;  /* 0x000000ffff109224 */ /* 0x000fe400078e0008 */
[----:B------:R-:W-:Y:S01]  /*08b0*/  @!P1 IMAD.MOV.U32 R17, RZ, RZ, R9 ;  /* 0x000000ffff119224 */ /* 0x000fe200078e0009 */
[----:B------:R-:W-:Y:S06]  /*08c0*/  @!P2 BRA `(.L_x_5) ;  /* 0x00000000000ca947 */ /* 0x000fec0003800000 */
[----:B------:R-:W-:Y:S01]  /*08d0*/  UCGABAR_WAIT ;  /* 0x0000000000007dc7 */ /* 0x000fe20008000000 */
[----:B------:R-:W-:Y:S01]  /*08e0*/  CCTL.IVALL ;  /* 0x00000000ff00798f */ /* 0x000fe20002000000 */
[----:B------:R-:W-:Y:S05]  /*08f0*/  BRA `(.L_x_6) ;  /* 0x0000000000047947 */ /* 0x000fea0003800000 */
.L_x_5:
[----:B------:R-:W-:Y:S06]  /*0900*/  BAR.SYNC.DEFER_BLOCKING 0x0 ;  /* 0x0000000000007b1d */ /* 0x000fec0000010000 */
.L_x_6:
[----:B------:R-:W-:Y:S05]  /*0910*/  @!P3 BRA `(.L_x_7) ;  /* 0x000000a400f4b947 */ /* 0x000fea0003800000 */
[----:B------:R-:W-:-:S13]  /*0920*/  ISETP.GT.U32.AND P0, PT, R6, 0x1, PT ;  /* 0x000000010600780c */ /* 0x000fda0003f04070 */
[----:B------:R-:W-:Y:S05]  /*0930*/  @P0 EXIT ;  /* 0x000000000000094d */ /* 0x000fea0003800000 */
[----:B------:R-:W-:Y:S01]  /*0940*/  ULDC.64 UR4, c[0x0][0x650] ;  /* 0x0001940000047ab9 */ /* 0x000fe20000000a00 */
[----:B------:R-:W-:Y:S01]  /*0950*/  PRMT R0, RZ, 0x7610, R0 ;  /* 0x00007610ff007816 */ /* 0x000fe20000000000 */
[----:B------:R-:W-:Y:S01]  /*0960*/  IMAD.MOV.U32 R153, RZ, RZ, -0x1 ;  /* 0xffffffffff997424 */ /* 0x000fe200078e00ff */
[----:B------:R-:W-:Y:S01]  /*0970*/  ISETP.GE.U32.AND P0, PT, R16, UR4, PT ;  /* 0x0000000410007c0c */ /* 0x000fe2000bf06070 */
[----:B------:R-:W-:Y:S02]  /*0980*/  IMAD.MOV.U32 R154, RZ, RZ, -0x1 ;  /* 0xffffffffff9a7424 */ /* 0x000fe400078e00ff */
[----:B------:R-:W-:Y:S01]  /*0990*/  IMAD.MOV.U32 R23, RZ, RZ, -0x1 ;  /* 0xffffffffff177424 */ /* 0x000fe200078e00ff */
[----:B------:R-:W-:-:S13]  /*09a0*/  ISETP.GE.U32.AND.EX P0, PT, R17, UR5, PT, P0 ;  /* 0x0000000511007c0c */ /* 0x000fda000bf06100 */
[----:B------:R-:W-:Y:S05]  /*09b0*/  @P0 BRA `(.L_x_8) ;  /* 0x00000004002c0947 */ /* 0x000fea0003800000 */
[----:B------:R-:W0:Y:S01]  /*09c0*/  LDC.64 R24, c[0x0][0x628] ;  /* 0x00018a00ff187b82 */ /* 0x000e220000000a00 */
[----:B------:R-:W-:Y:S02]  /*09d0*/  IMAD.MOV.U32 R8, RZ, RZ, R16 ;  /* 0x000000ffff087224 */ /* 0x000fe400078e0010 */
[----:B------:R-:W-:-:S05]  /*09e0*/  IMAD.MOV.U32 R9, RZ, RZ, R17 ;  /* 0x000000ffff097224 */ /* 0x000fca00078e0011 */
[----:B------:R-:W1:Y:S08]  /*09f0*/  LDC R0, c[0x0][0x630] ;  /* 0x00018c00ff007b82 */ /* 0x000e700000000800 */
[----:B------:R-:W2:Y:S01]  /*0a00*/  LDC.64 R26, c[0x0][0x620] ;  /* 0x00018800ff1a7b82 */ /* 0x000ea20000000a00 */
[----:B0-----:R-:W-:-:S04]  /*0a10*/  ISETP.NE.U32.AND P0, PT, R24, RZ, PT ;  /* 0x000000ff1800720c */ /* 0x001fc80003f05070 */
[----:B------:R-:W-:-:S13]  /*0a20*/  ISETP.NE.AND.EX P0, PT, R25, RZ, PT, P0 ;  /* 0x000000ff1900720c */ /* 0x000fda0003f05300 */
[----:B-12---:R-:W-:Y:S05]  /*0a30*/  @!P0 BRA `(.L_x_9) ;  /* 0x0000000000288947 */ /* 0x006fea0003800000 */
[----:B------:R-:W0:Y:S02]  /*0a40*/  LDC R13, c[0x0][0x634] ;  /* 0x00018d00ff0d7b82 */ /* 0x000e240000000800 */
[----:B0-----:R-:W-:-:S05]  /*0a50*/  IADD3 R13, P0, R16, R13, RZ ;  /* 0x0000000d100d7210 */ /* 0x001fca0007f1e0ff */
[----:B------:R-:W-:-:S04]  /*0a60*/  IMAD.X R15, RZ, RZ, R17, P0 ;  /* 0x000000ffff0f7224 */ /* 0x000fc800000e0611 */
[----:B------:R-:W-:-:S04]  /*0a70*/  IMAD.WIDE.U32 R8, R15, R24, RZ ;  /* 0x000000180f087225 */ /* 0x000fc800078e00ff */
[----:B------:R-:W-:-:S04]  /*0a80*/  IMAD.WIDE.U32 R10, P0, R13, R25, R8 ;  /* 0x000000190d0a7225 */ /* 0x000fc80007800008 */
[----:B------:R-:W-:-:S04]  /*0a90*/  IMAD.WIDE.U32 R8, R13, R24, RZ ;  /* 0x000000180d087225 */ /* 0x000fc800078e00ff */
[----:B------:R-:W-:Y:S01]  /*0aa0*/  IMAD.X R13, RZ, RZ, RZ, P0 ;  /* 0x000000ffff0d7224 */ /* 0x000fe200000e06ff */
[----:B------:R-:W-:Y:S01]  /*0ab0*/  IADD3 RZ, P0, R9, R10, RZ ;  /* 0x0000000a09ff7210 */ /* 0x000fe20007f1e0ff */
[----:B------:R-:W-:-:S04]  /*0ac0*/  IMAD.MOV.U32 R12, RZ, RZ, R11 ;  /* 0x000000ffff0c7224 */ /* 0x000fc800078e000b */
[----:B------:R-:W-:-:S08]  /*0ad0*/  IMAD.WIDE.U32.X R8, R15, R25, R12, P0 ;  /* 0x000000190f087225 */ /* 0x000fd000000e040c */
.L_x_9:
[----:B------:R-:W0:Y:S01]  /*0ae0*/  LDC.64 R24, c[0x0][0x640] ;  /* 0x00019000ff187b82 */ /* 0x000e220000000a00 */
[--C-:B------:R-:W-:Y:S01]  /*0af0*/  SHF.R.U64 R28, R8, R0, R9.reuse ;  /* 0x00000000081c7219 */ /* 0x100fe20000001209 */
[----:B------:R-:W-:Y:S01]  /*0b00*/  IMAD R30, R7, R20, R4 ;  /* 0x00000014071e7224 */ /* 0x000fe200078e0204 */
[----:B------:R-:W-:Y:S01]  /*0b10*/  SHF.R.U32.HI R0, RZ, R0, R9 ;  /* 0x00000000ff007219 */ /* 0x000fe20000011609 */
[----:B------:R-:W-:Y:S01]  /*0b20*/  IMAD.MOV.U32 R21, RZ, RZ, 0x1 ;  /* 0x00000001ff157424 */ /* 0x000fe200078e00ff */
[----:B------:R-:W-:-:S03]  /*0b30*/  IADD3 R5, P0, RZ, -R28, RZ ;  /* 0x8000001cff057210 */ /* 0x000fc60007f1e0ff */
[----:B------:R-:W1:Y:S02]  /*0b40*/  LDC R6, c[0x0][0x618] ;  /* 0x00018600ff067b82 */ /* 0x000e640000000800 */
[----:B------:R-:W-:-:S04]  /*0b50*/  IMAD.X R9, RZ, RZ, ~R0, P0 ;  /* 0x000000ffff097224 */ /* 0x000fc800000e0e00 */
[-C--:B------:R-:W-:Y:S02]  /*0b60*/  IMAD R0, R9, R26.reuse, RZ ;  /* 0x0000001a09007224 */ /* 0x080fe400078e02ff */
[----:B------:R-:W2:Y:S01]  /*0b70*/  LDC R11, c[0x0][0x608] ;  /* 0x00018200ff0b7b82 */ /* 0x000ea20000000800 */
[----:B------:R-:W-:-:S04]  /*0b80*/  IMAD.WIDE.U32 R8, R5, R26, R16 ;  /* 0x0000001a05087225 */ /* 0x000fc800078e0010 */
[----:B------:R-:W-:-:S03]  /*0b90*/  IMAD R5, R5, R27, R0 ;  /* 0x0000001b05057224 */ /* 0x000fc600078e0200 */
[----:B------:R-:W3:Y:S01]  /*0ba0*/  LDC R12, c[0x0][0x658] ;  /* 0x00019600ff0c7b82 */ /* 0x000ee20000000800 */
[----:B0-----:R-:W-:Y:S01]  /*0bb0*/  ISETP.NE.U32.AND P0, PT, R24, RZ, PT ;  /* 0x000000ff1800720c */ /* 0x001fe20003f05070 */
[----:B------:R-:W-:Y:S02]  /*0bc0*/  IMAD.IADD R5, R9, 0x1, R5 ;  /* 0x0000000109057824 */ /* 0x000fe400078e0205 */
[----:B------:R-:W-:Y:S01]  /*0bd0*/  IMAD.MOV.U32 R9, RZ, RZ, -0x1 ;  /* 0xffffffffff097424 */ /* 0x000fe200078e00ff */
[----:B------:R-:W-:-:S03]  /*0be0*/  ISETP.NE.AND.EX P0, PT, R25, RZ, PT, P0 ;  /* 0x000000ff1900720c */ /* 0x000fc60003f05300 */
[----:B------:R-:W0:Y:S01]  /*0bf0*/  LDC R15, c[0x0][0x600] ;  /* 0x00018000ff0f7b82 */ /* 0x000e220000000800 */
[-CC-:B-1----:R-:W-:Y:S02]  /*0c00*/  SHF.R.U64 R13, R8, R6.reuse, R5.reuse ;  /* 0x00000006080d7219 */ /* 0x182fe40000001205 */
[----:B------:R-:W-:-:S05]  /*0c10*/  SHF.R.U32.HI R0, RZ, R6, R5 ;  /* 0x00000006ff007219 */ /* 0x000fca0000011605 */
[----:B------:R-:W1:Y:S01]  /*0c20*/  LDC R14, c[0x0][0x648] ;  /* 0x00019200ff0e7b82 */ /* 0x000e620000000800 */
[-CC-:B--2---:R-:W-:Y:S02]  /*0c30*/  SHF.R.U64 R27, R13, R11.reuse, R0.reuse ;  /* 0x0000000b0d1b7219 */ /* 0x184fe40000001200 */
[----:B------:R-:W-:-:S05]  /*0c40*/  SHF.R.U32.HI R5, RZ, R11, R0 ;  /* 0x0000000bff057219 */ /* 0x000fca0000011600 */
[----:B------:R-:W2:Y:S01]  /*0c50*/  LDC R26, c[0x0][0x638] ;  /* 0x00018e00ff1a7b82 */ /* 0x000ea20000000800 */
[-CC-:B---3--:R-:W-:Y:S02]  /*0c60*/  SHF.R.U64 R20, R27, R12.reuse, R5.reuse ;  /* 0x0000000c1b147219 */ /* 0x188fe40000001205 */
[-C--:B------:R-:W-:Y:S02]  /*0c70*/  SHF.L.U32 R0, R9, R12.reuse, RZ ;  /* 0x0000000c09007219 */ /* 0x080fe400000006ff */
[----:B------:R-:W-:Y:S01]  /*0c80*/  SHF.R.U32.HI R5, RZ, R12, R5 ;  /* 0x0000000cff057219 */ /* 0x000fe20000011605 */
[----:B------:R-:W-:Y:S01]  /*0c90*/  IMAD.MOV.U32 R4, RZ, RZ, R20 ;  /* 0x000000ffff047224 */ /* 0x000fe200078e0014 */
[----:B------:R-:W-:Y:S01]  /*0ca0*/  LOP3.LUT R10, RZ, R0, RZ, 0x33, !PT ;  /* 0x00000000ff0a7212 */ /* 0x000fe200078e33ff */
[----:B------:R-:W3:Y:S01]  /*0cb0*/  LDC R23, c[0x0][0x610] ;  /* 0x00018400ff177b82 */ /* 0x000ee20000000800 */
[----:B------:R-:W-:Y:S05]  /*0cc0*/  @!P0 BRA `(.L_x_10) ;  /* 0x0000000000288947 */ /* 0x000fea0003800000 */
[----:B------:R-:W4:Y:S02]  /*0cd0*/  LDC R9, c[0x0][0x64c] ;  /* 0x00019300ff097b82 */ /* 0x000f240000000800 */
[----:B----4-:R-:W-:-:S05]  /*0ce0*/  IADD3 R9, P0, R20, R9, RZ ;  /* 0x0000000914097210 */ /* 0x010fca0007f1e0ff */
        /* <DEDUP_REMOVED lines=8> */
.L_x_10:
[----:B-1----:R-:W-:Y:S01]  /*0d70*/  SHF.R.U64 R4, R4, R14, R5 ;  /* 0x0000000e04047219 */ /* 0x002fe20000001205 */
[----:B0-----:R-:W-:Y:S01]  /*0d80*/  VIADD R6, R15, 0xffffffff ;  /* 0xffffffff0f067836 */ /* 0x001fe20000000000 */
[----:B------:R-:W-:Y:S02]  /*0d90*/  SHF.L.U32 R0, R21, R12, RZ ;  /* 0x0000000c15007219 */ /* 0x000fe400000006ff */
[----:B------:R-:W-:Y:S01]  /*0da0*/  LOP3.LUT R5, R27, R10, RZ, 0xc0, !PT ;  /* 0x0000000a1b057212 */ /* 0x000fe200078ec0ff */
[----:B------:R-:W-:Y:S01]  /*0db0*/  IMAD.MOV R7, RZ, RZ, -R4 ;  /* 0x000000ffff077224 */ /* 0x000fe200078e0a04 */
[----:B------:R-:W-:Y:S02]  /*0dc0*/  SEL R3, R3, R30, !P1 ;  /* 0x0000001e03037207 */ /* 0x000fe40004800000 */
[----:B------:R-:W-:Y:S01]  /*0dd0*/  LOP3.LUT R6, R13, R6, RZ, 0xc0, !PT ;  /* 0x000000060d067212 */ /* 0x000fe200078ec0ff */
[----:B------:R-:W-:Y:S02]  /*0de0*/  IMAD R4, R0, R4, R5 ;  /* 0x0000000400047224 */ /* 0x000fe400078e0205 */
[----:B--2---:R-:W-:-:S02]  /*0df0*/  IMAD R0, R7, R26, R20 ;  /* 0x0000001a07007224 */ /* 0x004fc400078e0214 */
[----:B---3--:R-:W-:Y:S02]  /*0e00*/  IMAD R3, R4, R23, R3 ;  /* 0x0000001704037224 */ /* 0x008fe400078e0203 */
[----:B------:R-:W-:Y:S02]  /*0e10*/  IMAD.MOV.U32 R5, RZ, RZ, 0x1 ;  /* 0x00000001ff057424 */ /* 0x000fe400078e00ff */
[----:B------:R-:W-:Y:S02]  /*0e20*/  IMAD R4, R0, R15, R6 ;  /* 0x0000000f00047224 */ /* 0x000fe400078e0206 */
[----:B------:R-:W-:Y:S01]  /*0e30*/  IMAD.MOV.U32 R23, RZ, RZ, R28 ;  /* 0x000000ffff177224 */ /* 0x000fe200078e001c */
[----:B------:R-:W-:Y:S02]  /*0e40*/  PRMT R0, R5, 0x7610, R0 ;  /* 0x0000761005007816 */ /* 0x000fe40000000000 */
[----:B------:R-:W-:Y:S02]  /*0e50*/  SEL R154, R4, R3, !P1 ;  /* 0x00000003049a7207 */ /* 0x000fe40004800000 */
[----:B------:R-:W-:-:S07]  /*0e60*/  SEL R153, R3, R4, !P1 ;  /* 0x0000000403997207 */ /* 0x000fce0004800000 */
.L_x_8:
[----:B------:R-:W-:-:S08]  /*0e70*/  NOP ;  /* 0x0000000000007918 */ /* 0x000fd00000000000 */
[----:B------:R-:W0:Y:S02]  /*0e80*/  USETMAXREG.TRY_ALLOC.CTAPOOL UP0, 0xe8 ;  /* 0x000000e8000079c8 */ /* 0x000e240008000600 */
[----:B0-----:R-:W-:-:S13]  /*0e90*/  PLOP3.LUT P0, PT, PT, PT, UP0, 0x80, 0x0 ;  /* 0x000000000000781c */ /* 0x001fda0003f0f008 */
[----:B------:R-:W-:Y:S05]  /*0ea0*/  @!P0 BRA `(.L_x_8) ;  /* 0xfffffffc00f08947 */ /* 0x000fea000383ffff */
[----:B------:R-:W-:Y:S01]  /*0eb0*/  ULDC.64 UR4, c[0x0][0x598] ;  /* 0x0001660000047ab9 */ /* 0x000fe20000000a00 */
[----:B------:R-:W-:Y:S01]  /*0ec0*/  ULDC.64 UR36, c[0x0][0x208] ;  /* 0x0000820000247ab9 */ /* 0x000fe20000000a00 */
[----:B------:R-:W-:-:S04]  /*0ed0*/  ISETP.NE.U32.AND P0, PT, RZ, UR4, PT ;  /* 0x00000004ff007c0c */ /* 0x000fc8000bf05070 */
[----:B------:R-:W-:-:S13]  /*0ee0*/  ISETP.NE.AND.EX P0, PT, RZ, UR5, PT, P0 ;  /* 0x00000005ff007c0c */ /* 0x000fda000bf05300 */
[----:B------:R-:W-:Y:S05]  /*0ef0*/  @!P0 BRA `(.L_x_11) ;  /* 0x00000000001c8947 */ /* 0x000fea0003800000 */
[----:B------:R-:W0:Y:S02]  /*0f00*/  LDC.64 R4, c[0x0][0x598] ;  /* 0x00016600ff047b82 */ /* 0x000e240000000a00 */
[----:B0-----:R-:W2:Y:S02]  /*0f10*/  LDG.E.64 R4, desc[UR36][R4.64] ;  /* 0x0000002404047981 */ /* 0x001ea4000c1e1b00 */
[----:B--2---:R-:W-:-:S04]  /*0f20*/  ISETP.NE.U32.AND P0, PT, R4, RZ, PT ;  /* 0x000000ff0400720c */ /* 0x004fc80003f05070 */
[----:B------:R-:W-:-:S13]  /*0f30*/  ISETP.NE.AND.EX P0, PT, R5, RZ, PT, P0 ;  /* 0x000000ff0500720c */ /* 0x000fda0003f05300 */
[----:B------:R-:W-:Y:S05]  /*0f40*/  @!P0 BRA `(.L_x_11) ;  /* 0x0000000000088947 */ /* 0x000fea0003800000 */
[----:B------:R0:W5:Y:S01]  /*0f50*/  LD.E R155, desc[UR36][R4.64] ;  /* 0x00000024049b7980 */ /* 0x000162000c101900 */
[----:B------:R-:W-:Y:S05]  /*0f60*/  BRA `(.L_x_12) ;  /* 0x0000000000247947 */ /* 0x000fea0003800000 */
.L_x_11:
[----:B------:R-:W-:Y:S02]  /*0f70*/  ULDC.64 UR4, c[0x0][0x588] ;  /* 0x0001620000047ab9 */ /* 0x000fe40000000a00 */
[----:B------:R-:W-:-:S04]  /*0f80*/  ISETP.NE.U32.AND P0, PT, RZ, UR4, PT ;  /* 0x00000004ff007c0c */ /* 0x000fc8000bf05070 */
[----:B------:R-:W-:-:S13]  /*0f90*/  ISETP.NE.AND.EX P0, PT, RZ, UR5, PT, P0 ;  /* 0x00000005ff007c0c */ /* 0x000fda000bf05300 */
[----:B------:R-:W-:Y:S05]  /*0fa0*/  @!P0 BRA `(.L_x_13) ;  /* 0x00000000000c8947 */ /* 0x000fea0003800000 */
[----:B------:R-:W0:Y:S02]  /*0fb0*/  LDC.64 R4, c[0x0][0x588] ;  /* 0x00016200ff047b82 */ /* 0x000e240000000a00 */
[----:B0-----:R1:W5:Y:S01]  /*0fc0*/  LDG.E R155, desc[UR36][R4.64] ;  /* 0x00000024049b7981 */ /* 0x001362000c1e1900 */
[----:B------:R-:W-:Y:S05]  /*0fd0*/  BRA `(.L_x_12) ;  /* 0x0000000000087947 */ /* 0x000fea0003800000 */
.L_x_13:
[----:B------:R-:W-:Y:S02]  /*0fe0*/  ULDC UR4, c[0x0][0x580] ;  /* 0x0001600000047ab9 */ /* 0x000fe40000000800 */
[----:B------:R-:W-:-:S07]  /*0ff0*/  IMAD.U32 R155, RZ, RZ, UR4 ;  /* 0x00000004ff9b7e24 */ /* 0x000fce000f8e00ff */
.L_x_12:
[----:B------:R-:W-:Y:S02]  /*1000*/  ULDC.64 UR4, c[0x0][0x5a0] ;  /* 0x0001680000047ab9 */ /* 0x000fe40000000a00 */
[----:B------:R-:W-:-:S04]  /*1010*/  ISETP.NE.U32.AND P0, PT, RZ, UR4, PT ;  /* 0x00000004ff007c0c */ /* 0x000fc8000bf05070 */
[----:B------:R-:W-:-:S13]  /*1020*/  ISETP.NE.AND.EX P0, PT, RZ, UR5, PT, P0 ;  /* 0x00000005ff007c0c */ /* 0x000fda000bf05300 */
[----:B------:R-:W-:Y:S05]  /*1030*/  @!P0 BRA `(.L_x_14) ;  /* 0x00000000001c8947 */ /* 0x000fea0003800000 */
[----:B01----:R-:W0:Y:S02]  /*1040*/  LDC.64 R4, c[0x0][0x5a0] ;  /* 0x00016800ff047b82 */ /* 0x003e240000000a00 */
[----:B0-----:R-:W2:Y:S02]  /*1050*/  LDG.E.64 R4, desc[UR36][R4.64] ;  /* 0x0000002404047981 */ /* 0x001ea4000c1e1b00 */
[----:B--2---:R-:W-:-:S04]  /*1060*/  ISETP.NE.U32.AND P0, PT, R4, RZ, PT ;  /* 0x000000ff0400720c */ /* 0x004fc80003f05070 */
[----:B------:R-:W-:-:S13]  /*1070*/  ISETP.NE.AND.EX P0, PT, R5, RZ, PT, P0 ;  /* 0x000000ff0500720c */ /* 0x000fda0003f05300 */
[----:B------:R-:W-:Y:S05]  /*1080*/  @!P0 BRA `(.L_x_14) ;  /* 0x0000000000088947 */ /* 0x000fea0003800000 */
[----:B------:R0:W5:Y:S01]  /*1090*/  LD.E R156, desc[UR36][R4.64] ;  /* 0x00000024049c7980 */ /* 0x000162000c101900 */
[----:B------:R-:W-:Y:S05]  /*10a0*/  BRA `(.L_x_15) ;  /* 0x0000000000247947 */ /* 0x000fea0003800000 */
.L_x_14:
[----:B------:R-:W-:Y:S02]  /*10b0*/  ULDC.64 UR4, c[0x0][0x590] ;  /* 0x0001640000047ab9 */ /* 0x000fe40000000a00 */
[----:B------:R-:W-:-:S04]  /*10c0*/  ISETP.NE.U32.AND P0, PT, RZ, UR4, PT ;  /* 0x00000004ff007c0c */ /* 0x000fc8000bf05070 */
[----:B------:R-:W-:-:S13]  /*10d0*/  ISETP.NE.AND.EX P0, PT, RZ, UR5, PT, P0 ;  /* 0x00000005ff007c0c */ /* 0x000fda000bf05300 */
[----:B------:R-:W-:Y:S05]  /*10e0*/  @!P0 BRA `(.L_x_16) ;  /* 0x00000000000c8947 */ /* 0x000fea0003800000 */
[----:B------:R-:W2:Y:S02]  /*10f0*/  LDC.64 R156, c[0x0][0x590] ;  /* 0x00016400ff9c7b82 */ /* 0x000ea40000000a00 */
[----:B--2---:R2:W5:Y:S01]  /*1100*/  LDG.E R156, desc[UR36][R156.64] ;  /* 0x000000249c9c7981 */ /* 0x004562000c1e1900 */
[----:B------:R-:W-:Y:S05]  /*1110*/  BRA `(.L_x_15) ;  /* 0x0000000000087947 */ /* 0x000fea0003800000 */
.L_x_16:
[----:B------:R-:W-:Y:S02]  /*1120*/  ULDC UR4, c[0x0][0x584] ;  /* 0x0001610000047ab9 */ /* 0x000fe40000000800 */
[----:B------:R-:W-:-:S07]  /*1130*/  IMAD.U32 R156, RZ, RZ, UR4 ;  /* 0x00000004ff9c7e24 */ /* 0x000fce000f8e00ff */
.L_x_15:
[----:B------:R-:W-:-:S13]  /*1140*/  LOP3.LUT P0, RZ, R0, 0xff, RZ, 0xc0, !PT ;  /* 0x000000ff00ff7812 */ /* 0x000fda000780c0ff */
[----:B------:R-:W-:Y:S05]  /*1150*/  @!P0 EXIT ;  /* 0x000000000000894d */ /* 0x000fea0003800000 */
[----:B------:R-:W-:Y:S01]  /*1160*/  ULDC UR4, c[0x0][0x28c] ;  /* 0x0000a30000047ab9 */ /* 0x000fe20000000800 */
[----:B------:R-:W-:Y:S01]  /*1170*/  LOP3.LUT R168, R19, 0x1, RZ, 0xfc, !PT ;  /* 0x0000000113a87812 */ /* 0x000fe200078efcff */
[----:B------:R-:W-:Y:S01]  /*1180*/  UIADD3 UR4, UR4, 0x3f, URZ ;  /* 0x0000003f04047890 */ /* 0x000fe2000fffe03f */
[----:B------:R-:W-:Y:S01]  /*1190*/  UMOV UR38, URZ ;  /* 0x0000003f00267c82 */ /* 0x000fe20008000000 */
[----:B------:R-:W-:Y:S02]  /*11a0*/  UMOV UR39, URZ ;  /* 0x0000003f00277c82 */ /* 0x000fe40008000000 */
[----:B------:R-:W-:-:S04]  /*11b0*/  USHF.R.S32.HI UR5, URZ, 0x1f, UR4 ;  /* 0x0000001f3f057899 */ /* 0x000fc80008011404 */
[----:B------:R-:W-:-:S04]  /*11c0*/  ULEA.HI UR5, UR5, UR4, URZ, 0x6 ;  /* 0x0000000405057291 */ /* 0x000fc8000f8f303f */
[----:B------:R-:W-:-:S12]  /*11d0*/  USHF.R.S32.HI UR40, URZ, 0x6, UR5 ;  /* 0x000000063f287899 */ /* 0x000fd80008011405 */
.L_x_288:
[----:B------:R-:W-:Y:S01]  /*11e0*/  LOP3.LUT R0, R18, 0x80, RZ, 0xc0, !PT ;  /* 0x0000008012007812 */ /* 0x000fe200078ec0ff */
[----:B---3--:R-:W3:Y:S01]  /*11f0*/  S2UR UR7, SR_CgaCtaId ;  /* 0x00000000000779c3 */ /* 0x008ee20000008800 */
[----:B------:R-:W-:Y:S02]  /*1200*/  UMOV UR6, 0x400 ;  /* 0x0000040000067882 */ /* 0x000fe40000000000 */
[----:B------:R-:W-:-:S06]  /*1210*/  SHF.R.U32.HI R0, RZ, 0x7, R0 ;  /* 0x00000007ff007819 */ /* 0x000fcc0000011600 */
[----:B----4-:R-:W4:Y:S01]  /*1220*/  SHFL.IDX PT, R0, R0, RZ, 0x1f ;  /* 0x00001fff00007589 */ /* 0x010f2200000e0000 */
[----:B---3--:R-:W-:Y:S01]  /*1230*/  ULEA UR6, UR7, UR6, 0x18 ;  /* 0x0000000607067291 */ /* 0x008fe2000f8ec03f */
[----:B----4-:R-:W-:-:S13]  /*1240*/  R2UR UR4, R0 ;  /* 0x00000000000472ca */ /* 0x010fda00000e0000 */
[----:B------:R-:W-:-:S04]  /*1250*/  ULEA.HI UR5, UR4, UR4, URZ, 0x1 ;  /* 0x0000000404057291 */ /* 0x000fc8000f8f083f */
[----:B------:R-:W-:-:S04]  /*1260*/  ULOP3.LUT UR5, UR5, 0x7fffe, URZ, 0xc0, !UPT ;  /* 0x0007fffe05057892 */ /* 0x000fc8000f8ec03f */
[----:B------:R-:W-:-:S03]  /*1270*/  UIADD3 UR5, UR4, -UR5, URZ ;  /* 0x8000000504057290 */ /* 0x000fc6000fffe03f */
[----:B------:R-:W-:Y:S01]  /*1280*/  ULDC UR4, c[0x0][0x28c] ;  /* 0x0000a30000047ab9 */ /* 0x000fe20000000800 */
[----:B------:R-:W-:Y:S01]  /*1290*/  ULEA UR5, UR5, UR6, 0xd ;  /* 0x0000000605057291 */ /* 0x000fe2000f8e683f */
[----:B------:R-:W-:-:S03]  /*12a0*/  ISETP.LT.AND P0, PT, RZ, UR4, PT ;  /* 0x00000004ff007c0c */ /* 0x000fc6000bf01270 */
[----:B------:R-:W-:-:S04]  /*12b0*/  UIADD3 UR5, UR5, 0x100, URZ ;  /* 0x0000010005057890 */ /* 0x000fc8000fffe03f */
[----:B------:R-:W-:-:S04]  /*12c0*/  USHF.R.U32.HI UR5, URZ, 0x4, UR5 ;  /* 0x000000043f057899 */ /* 0x000fc80008011605 */
[----:B------:R-:W-:Y:S02]  /*12d0*/  ULOP3.LUT UR41, UR5, 0x3fff, URZ, 0xc0, !UPT ;  /* 0x00003fff05297892 */ /* 0x000fe4000f8ec03f */
[----:B-12---:R-:W-:Y:S10]  /*12e0*/  @P0 BRA `(.L_x_17) ;  /* 0x0000000000400947 */ /* 0x006ff40003800000 */
[----:B------:R-:W-:Y:S01]  /*12f0*/  MOV R0, 0x0 ;  /* 0x0000000000007802 */ /* 0x000fe20000000f00 */
[----:B------:R-:W-:Y:S01]  /*1300*/  ULDC.64 UR4, c[0x4][0x68] ;  /* 0x01001a0000047ab9 */ /* 0x000fe20000000a00 */
[----:B------:R-:W-:Y:S01]  /*1310*/  ULDC.64 UR6, c[0x4][0x8] ;  /* 0x0100020000067ab9 */ /* 0x000fe20000000a00 */
[----:B01----:R-:W-:Y:S01]  /*1320*/  IMAD.U32 R4, RZ, RZ, UR4 ;  /* 0x00000004ff047e24 */ /* 0x003fe2000f8e00ff */
[----:B------:R0:W1:Y:S01]  /*1330*/  LDC.64 R14, c[0x4][R0] ;  /* 0x01000000000e7b82 */ /* 0x0000620000000a00 */
[----:B------:R-:W-:Y:S01]  /*1340*/  IMAD.U32 R5, RZ, RZ, UR5 ;  /* 0x00000005ff057e24 */ /* 0x000fe2000f8e00ff */
[----:B------:R-:W-:Y:S01]  /*1350*/  ULDC.64 UR4, c[0x4][0x70] ;  /* 0x01001c0000047ab9 */ /* 0x000fe20000000a00 */
[----:B------:R-:W-:Y:S02]  /*1360*/  IMAD.U32 R10, RZ, RZ, UR6 ;  /* 0x00000006ff0a7e24 */ /* 0x000fe4000f8e00ff */
[----:B------:R-:W-:Y:S02]  /*1370*/  IMAD.U32 R6, RZ, RZ, UR4 ;  /* 0x00000004ff067e24 */ /* 0x000fe4000f8e00ff */
[----:B------:R-:W-:-:S02]  /*1380*/  IMAD.U32 R7, RZ, RZ, UR5 ;  /* 0x00000005ff077e24 */ /* 0x000fc4000f8e00ff */
[----:B------:R-:W-:Y:S02]  /*1390*/  IMAD.U32 R11, RZ, RZ, UR7 ;  /* 0x00000007ff0b7e24 */ /* 0x000fe4000f8e00ff */
[----:B------:R-:W-:Y:S02]  /*13a0*/  IMAD.MOV.U32 R8, RZ, RZ, 0x1e1 ;  /* 0x000001e1ff087424 */ /* 0x000fe400078e00ff */
[----:B------:R-:W-:Y:S02]  /*13b0*/  IMAD.MOV.U32 R12, RZ, RZ, 0x1 ;  /* 0x00000001ff0c7424 */ /* 0x000fe400078e00ff */
[----:B0-----:R-:W-:-:S07]  /*13c0*/  IMAD.MOV.U32 R13, RZ, RZ, RZ ;  /* 0x000000ffff0d7224 */ /* 0x001fce00078e00ff */
[----:B------:R-:W-:-:S07]  /*13d0*/  LEPC R20, `(.L_x_17) ;  /* 0x000000001014794e */ /* 0x000fce0000000000 */
[----:B-12--5:R-:W-:Y:S05]  /*13e0*/  CALL.ABS.NOINC R14 ;  /* 0x000000000e007343 */ /* 0x026fea0003c00000 */
.L_x_17:
[----:B------:R-:W-:-:S13]  /*13f0*/  ISETP.NE.AND P0, PT, R168, 0x3, PT ;  /* 0x00000003a800780c */ /* 0x000fda0003f05270 */
[----:B------:R-:W-:Y:S05]  /*1400*/  @!P0 BRA `(.L_x_18) ;  /* 0x0000000000048947 */ /* 0x000fea0003800000 */
[----:B------:R-:W-:Y:S01]  /*1410*/  BPT.TRAP 0x1 ;  /* 0x000000040000795c */ /* 0x000fe20000300000 */
.L_x_18:
[----:B------:R-:W3:Y:S01]  /*1420*/  S2UR UR5, SR_CgaCtaId ;  /* 0x00000000000579c3 */ /* 0x000ee20000008800 */
[----:B------:R-:W-:Y:S01]  /*1430*/  UMOV UR4, 0x400 ;  /* 0x0000040000047882 */ /* 0x000fe20000000000 */
[----:B------:R-:W-:Y:S02]  /*1440*/  IMAD.U32 R0, RZ, RZ, UR38 ;  /* 0x00000026ff007e24 */ /* 0x000fe4000f8e00ff */
[----:B------:R-:W-:-:S03]  /*1450*/  IMAD.U32 R3, RZ, RZ, UR39 ;  /* 0x00000027ff037e24 */ /* 0x000fc6000f8e00ff */
[----:B------:R-:W-:Y:S01]  /*1460*/  SHF.L.U32 R0, R0, 0x1f, RZ ;  /* 0x0000001f00007819 */ /* 0x000fe200000006ff */
[----:B---3--:R-:W-:-:S06]  /*1470*/  ULEA UR4, UR5, UR4, 0x18 ;  /* 0x0000000405047291 */ /* 0x008fcc000f8ec03f */
[----:B------:R-:W-:-:S04]  /*1480*/  IMAD.U32 R6, RZ, RZ, UR4 ;  /* 0x00000004ff067e24 */ /* 0x000fc8000f8e00ff */
[----:B------:R-:W-:-:S04]  /*1490*/  IMAD R3, R3, 0x8, R6 ;  /* 0x0000000803037824 */ /* 0x000fc800078e0206 */
[----:B------:R3:W4:Y:S01]  /*14a0*/  SYNCS.PHASECHK.TRANS64.TRYWAIT P1, [R3+URZ], R0 ;  /* 0x00000000030075a7 */ /* 0x000722000802017f */
[----:B------:R-:W-:Y:S05]  /*14b0*/  @!P0 BRA `(.L_x_19) ;  /* 0x0000000000048947 */ /* 0x000fea0003800000 */
[----:B------:R-:W-:Y:S01]  /*14c0*/  BPT.TRAP 0x1 ;  /* 0x000000040000795c */ /* 0x000fe20000300000 */
.L_x_19:
[----:B----4-:R-:W-:Y:S05]  /*14d0*/  @P1 BRA `(.L_x_20) ;  /* 0x0000000000081947 */ /* 0x010fea0003800000 */
[----:B------:R-:W4:Y:S02]  /*14e0*/  SYNCS.PHASECHK.TRANS64.TRYWAIT P1, [R3+URZ], R0 ;  /* 0x00000000030075a7 */ /* 0x000f24000802017f */
[----:B----4-:R-:W-:Y:S05]  /*14f0*/  @!P1 BRA `(.L_x_21) ;  /* 0x000000b000a49947 */ /* 0x010fea0003800000 */
.L_x_20:
[----:B------:R-:W-:-:S04]  /*1500*/  UISETP.LT.AND UP0, UPT, UR40, 0x1, UPT ;  /* 0x000000012800788c */ /* 0x000fc8000bf01270 */
[----:B------:R-:W-:-:S06]  /*1510*/  USEL UR4, UR40, 0x1, UP0 ;  /* 0x0000000128047887 */ /* 0x000fcc0008000000 */
[----:B---34-:R-:W-:Y:S01]  /*1520*/  IMAD.U32 R0, RZ, RZ, UR4 ;  /* 0x00000004ff007e24 */ /* 0x018fe2000f8e00ff */
[----:B------:R-:W-:Y:S05]  /*1530*/  WARPSYNC.ALL ;  /* 0x0000000000007948 */ /* 0x000fea0003800000 */
[----:B------:R-:W-:-:S04]  /*1540*/  IADD3 R0, -R0, UR40, RZ ;  /* 0x0000002800007c10 */ /* 0x000fc8000fffe1ff */
[----:B------:R-:W-:Y:S02]  /*1550*/  ISETP.GE.AND P1, PT, R0, 0x1, PT ;  /* 0x000000010000780c */ /* 0x000fe40003f26270 */
[----:B------:R-:W-:Y:S01]  /*1560*/  R2UR UR4, R6 ;  /* 0x00000000060472ca */ /* 0x000fe200000e0000 */
[----:B------:R-:W-:Y:S01]  /*1570*/  WARPGROUP.ARRIVE ;  /* 0x00000000000079c5 */ /* 0x000fe20000000000 */
[----:B------:R-:W-:Y:S01]  /*1580*/  UMOV UR9, 0x40000040 ;  /* 0x4000004000097882 */ /* 0x000fe20000000000 */
[----:B------:R-:W-:Y:S01]  /*1590*/  UMOV UR11, 0x40000040 ;  /* 0x40000040000b7882 */ /* 0x000fe20000000000 */
[----:B------:R-:W-:Y:S01]  /*15a0*/  UMOV UR13, 0x40000040 ;  /* 0x40000040000d7882 */ /* 0x000fe20000000000 */
[----:B------:R-:W-:-:S08]  /*15b0*/  UMOV UR15, UR11 ;  /* 0x0000000b000f7c82 */ /* 0x000fd00008000000 */
[----:B------:R-:W-:-:S04]  /*15c0*/  UIADD3 UR4, UR4, 0x20100, URZ ;  /* 0x0002010004047890 */ /* 0x000fc8000fffe03f */
[----:B------:R-:W-:-:S04]  /*15d0*/  USHF.R.U32.HI UR4, URZ, 0x4, UR4 ;  /* 0x000000043f047899 */ /* 0x000fc80008011604 */
[----:B------:R-:W-:Y:S02]  /*15e0*/  ULOP3.LUT UR5, UR4, 0x3fff, URZ, 0xc0, !UPT ;  /* 0x00003fff04057892 */ /* 0x000fe4000f8ec03f */
[----:B------:R-:W-:Y:S02]  /*15f0*/  ULOP3.LUT UR4, UR41, 0x10000, URZ, 0xfc, !UPT ;  /* 0x0001000029047892 */ /* 0x000fe4000f8efc3f */
[----:B------:R-:W-:Y:S02]  /*1600*/  ULOP3.LUT UR5, UR5, 0x10000, URZ, 0xfc, !UPT ;  /* 0x0001000005057892 */ /* 0x000fe4000f8efc3f */
[----:B------:R-:W-:Y:S02]  /*1610*/  ULEA UR8, UR39, UR4, 0xc ;  /* 0x0000000427087291 */ /* 0x000fe4000f8e603f */
[----:B------:R-:W-:Y:S02]  /*1620*/  ULEA UR6, UR39, UR5, 0xb ;  /* 0x0000000527067291 */ /* 0x000fe4000f8e583f */
[----:B------:R-:W-:-:S05]  /*1630*/  UIADD3 UR12, UR8, 0x400, URZ ;  /* 0x00000400080c7890 */ /* 0x000fca000fffe03f */
[----:B------:R-:W-:Y:S02]  /*1640*/  UMOV UR10, UR6 ;  /* 0x00000006000a7c82 */ /* 0x000fe40008000000 */
[----:B------:R-:W-:Y:S01]  /*1650*/  HGMMA.64x128x8.F32.TF32 R88, gdesc[UR8], RZ, !UPT, gsb0 ;  /* 0x05e00000085879f0 */ /* 0x000fe2000c0028ff */
[----:B------:R-:W-:Y:S02]  /*1660*/  UMOV UR14, UR10 ;  /* 0x0000000a000e7c82 */ /* 0x000fe40008000000 */
[----:B------:R-:W-:Y:S02]  /*1670*/  WARPGROUP.DEPBAR.LE gsb0, 0x0 ;  /* 0x00008000000079c5 */ /* 0x000fe40000010000 */
[----:B------:R-:W-:-:S07]  /*1680*/  WARPGROUP.ARRIVE ;  /* 0x00000000000079c5 */ /* 0x000fce0000000000 */
[----:B------:R-:W-:Y:S01]  /*1690*/  HGMMA.64x128x8.F32.TF32 R24, gdesc[UR12], RZ, !UPT, gsb0 ;  /* 0x05e000000c1879f0 */ /* 0x000fe2000c0028ff */
[----:B------:R-:W-:Y:S02]  /*16a0*/  UIADD3 UR12, UR8, 0x2, URZ ;  /* 0x00000002080c7890 */ /* 0x000fe4000fffe03f */
[----:B------:R-:W-:Y:S01]  /*16b0*/  UIADD3 UR14, UR6, 0x2, URZ ;  /* 0x00000002060e7890 */ /* 0x000fe2000fffe03f */
[----:B------:R-:W-:Y:S01]  /*16c0*/  UMOV UR13, 0x40000040 ;  /* 0x40000040000d7882 */ /* 0x000fe20000000000 */
[----:B------:R-:W-:Y:S01]  /*16d0*/  UMOV UR15, 0x40000040 ;  /* 0x40000040000f7882 */ /* 0x000fe20000000000 */
[----:B------:R-:W-:Y:S02]  /*16e0*/  WARPGROUP.DEPBAR.LE gsb0, 0x0 ;  /* 0x00008000000079c5 */ /* 0x000fe40000010000 */
[----:B------:R-:W-:-:S06]  /*16f0*/  WARPGROUP.ARRIVE ;  /* 0x00000000000079c5 */ /* 0x000fcc0000000000 */
[----:B------:R-:W-:Y:S01]  /*1700*/  HGMMA.64x128x8.F32.TF32 R88, gdesc[UR12], R88, gsb0 ;  /* 0x05e000000c5879f0 */ /* 0x000fe20008002858 */
[----:B------:R-:W-:Y:S01]  /*1710*/  UIADD3 UR12, UR8, 0x402, URZ ;  /* 0x00000402080c7890 */ /* 0x000fe2000fffe03f */
[----:B------:R-:W-:Y:S01]  /*1720*/  UMOV UR13, 0x40000040 ;  /* 0x40000040000d7882 */ /* 0x000fe20000000000 */
[----:B------:R-:W-:Y:S02]  /*1730*/  WARPGROUP.DEPBAR.LE gsb0, 0x0 ;  /* 0x00008000000079c5 */ /* 0x000fe40000010000 */
[----:B------:R-:W-:-:S07]  /*1740*/  WARPGROUP.ARRIVE ;  /* 0x00000000000079c5 */ /* 0x000fce0000000000 */
[----:B------:R-:W-:Y:S01]  /*1750*/  HGMMA.64x128x8.F32.TF32 R24, gdesc[UR12], R24, gsb0 ;  /* 0x05e000000c1879f0 */ /* 0x000fe20008002818 */
        /* <DEDUP_REMOVED lines=71> */
[----:B------:R-:W-:Y:S03]  /*1bd0*/  HGMMA.64x128x8.F32.TF32 R24, gdesc[UR12], R24, gsb0 ;  /* 0x05e000000c1879f0 */ /* 0x000fe60008002818 */
[----:B------:R-:W-:Y:S02]  /*1be0*/  WARPGROUP.DEPBAR.LE gsb0, 0x0 ;  /* 0x00008000000079c5 */ /* 0x000fe40000010000 */
[----:B------:R-:W-:Y:S05]  /*1bf0*/  @!P1 BRA `(.L_x_22) ;  /* 0x0000000800349947 */ /* 0x000fea0003800000 */
[----:B------:R-:W-:Y:S02]  /*1c00*/  UIADD3 UR6, UR39, 0x1, URZ ;  /* 0x0000000127067890 */ /* 0x000fe4000fffe03f */
[----:B------:R-:W-:Y:S02]  /*1c10*/  IMAD.U32 R3, RZ, RZ, UR39 ;  /* 0x00000027ff037e24 */ /* 0x000fe4000f8e00ff */
[----:B------:R-:W-:-:S04]  /*1c20*/  UISETP.NE.AND UP0, UPT, UR6, 0x2, UPT ;  /* 0x000000020600788c */ /* 0x000fc8000bf05270 */
[----:B------:R-:W-:Y:S02]  /*1c30*/  USEL UR7, URZ, 0x1, UP0 ;  /* 0x000000013f077887 */ /* 0x000fe40008000000 */
[----:B------:R-:W-:Y:S02]  /*1c40*/  USEL UR6, UR6, URZ, UP0 ;  /* 0x0000003f06067287 */ /* 0x000fe40008000000 */
[----:B------:R-:W-:-:S06]  /*1c50*/  ULOP3.LUT UR7, UR38, UR7, URZ, 0x3c, !UPT ;  /* 0x0000000726077292 */ /* 0x000fcc000f8e3c3f */
[----:B------:R-:W-:-:S07]  /*1c60*/  IMAD.U32 R7, RZ, RZ, UR7 ;  /* 0x00000007ff077e24 */ /* 0x000fce000f8e00ff */
.L_x_29:
[----:B------:R-:W-:Y:S05]  /*1c70*/  @!P0 BRA `(.L_x_23) ;  /* 0x0000000000048947 */ /* 0x000fea0003800000 */
[----:B------:R-:W-:Y:S01]  /*1c80*/  BPT.TRAP 0x1 ;  /* 0x000000040000795c */ /* 0x000fe20000300000 */
.L_x_23:
[----:B------:R-:W3:Y:S01]  /*1c90*/  S2UR UR8, SR_CgaCtaId ;  /* 0x00000000000879c3 */ /* 0x000ee20000008800 */
[----:B------:R-:W-:Y:S01]  /*1ca0*/  UMOV UR7, 0x400 ;  /* 0x0000040000077882 */ /* 0x000fe20000000000 */
[----:B01----:R-:W-:Y:S01]  /*1cb0*/  IMAD.U32 R5, RZ, RZ, UR6 ;  /* 0x00000006ff057e24 */ /* 0x003fe2000f8e00ff */
[----:B------:R-:W-:Y:S01]  /*1cc0*/  SHF.L.U32 R4, R7, 0x1f, RZ ;  /* 0x0000001f07047819 */ /* 0x000fe200000006ff */
[----:B---3--:R-:W-:-:S06]  /*1cd0*/  ULEA UR7, UR8, UR7, 0x18 ;  /* 0x0000000708077291 */ /* 0x008fcc000f8ec03f */
[----:B------:R-:W-:-:S04]  /*1ce0*/  IMAD.U32 R6, RZ, RZ, UR7 ;  /* 0x00000007ff067e24 */ /* 0x000fc8000f8e00ff */
[----:B------:R-:W-:-:S04]  /*1cf0*/  IMAD R5, R5, 0x8, R6 ;  /* 0x0000000805057824 */ /* 0x000fc800078e0206 */
[----:B------:R0:W1:Y:S01]  /*1d00*/  SYNCS.PHASECHK.TRANS64.TRYWAIT P1, [R5+URZ], R4 ;  /* 0x00000004050075a7 */ /* 0x000062000802017f */
[----:B------:R-:W-:Y:S05]  /*1d10*/  @!P0 BRA `(.L_x_24) ;  /* 0x0000000000048947 */ /* 0x000fea0003800000 */
[----:B------:R-:W-:Y:S01]  /*1d20*/  BPT.TRAP 0x1 ;  /* 0x000000040000795c */ /* 0x000fe20000300000 */
.L_x_24:
[----:B-1----:R-:W-:Y:S05]  /*1d30*/  @P1 BRA `(.L_x_25) ;  /* 0x0000000000081947 */ /* 0x002fea0003800000 */
[----:B------:R-:W1:Y:S02]  /*1d40*/  SYNCS.PHASECHK.TRANS64.TRYWAIT P1, [R5+URZ], R4 ;  /* 0x00000004050075a7 */ /* 0x000e64000802017f */
[----:B-1----:R-:W-:Y:S05]  /*1d50*/  @!P1 BRA `(.L_x_26) ;  /* 0x000000a800a09947 */ /* 0x002fea0003800000 */
.L_x_25:
[----:B------:R-:W-:Y:S01]  /*1d60*/  ULEA UR10, UR6, UR4, 0xc ;  /* 0x00000004060a7291 */ /* 0x000fe2000f8e603f */
[----:B------:R-:W-:Y:S01]  /*1d70*/  WARPGROUP.ARRIVE ;  /* 0x00000000000079c5 */ /* 0x000fe20000000000 */
[----:B------:R-:W-:Y:S01]  /*1d80*/  ULEA UR8, UR6, UR5, 0xb ;  /* 0x0000000506087291 */ /* 0x000fe2000f8e583f */
[----:B------:R-:W-:Y:S01]  /*1d90*/  UMOV UR13, 0x40000040 ;  /* 0x40000040000d7882 */ /* 0x000fe20000000000 */
[----:B------:R-:W-:-:S03]  /*1da0*/  UMOV UR15, 0x40000040 ;  /* 0x40000040000f7882 */ /* 0x000fc60000000000 */
[----:B------:R-:W-:Y:S02]  /*1db0*/  UMOV UR12, UR10 ;  /* 0x0000000a000c7c82 */ /* 0x000fe40008000000 */
[----:B------:R-:W-:Y:S02]  /*1dc0*/  UMOV UR14, UR8 ;  /* 0x00000008000e7c82 */ /* 0x000fe40008000000 */
        /* <DEDUP_REMOVED lines=92> */
[----:B------:R-:W-:Y:S01]  /*2390*/  BPT.TRAP 0x1 ;  /* 0x000000040000795c */ /* 0x000fe20000300000 */
.L_x_27:
[----:B------:R-:W-:-:S13]  /*23a0*/  ISETP.NE.AND P1, PT, R22, RZ, PT ;  /* 0x000000ff1600720c */ /* 0x000fda0003f25270 */
[----:B01----:R-:W-:-:S04]  /*23b0*/  @P1 IMAD R4, R3, 0x8, R6 ;  /* 0x0000000803041824 */ /* 0x003fc800078e0206 */
[----:B------:R-:W-:-:S05]  /*23c0*/  @P1 VIADD R5, R4, 0x10 ;  /* 0x0000001004051836 */ /* 0x000fca0000000000 */
[----:B------:R-:W-:-:S04]  /*23d0*/  @P1 PRMT R5, R152, 0x654, R5 ;  /* 0x0000065498051816 */ /* 0x000fc80000000005 */
[----:B------:R0:W-:Y:S01]  /*23e0*/  @P1 SYNCS.ARRIVE.TRANS64.RED.A1T0 RZ, [R5+URZ], RZ ;  /* 0x000000ff05ff19a7 */ /* 0x0001e2000810043f */
[----:B------:R-:W-:-:S13]  /*23f0*/  ISETP.GT.U32.AND P1, PT, R19, 0x1, PT ;  /* 0x000000011300780c */ /* 0x000fda0003f24070 */
[----:B0-----:R-:W-:Y:S05]  /*2400*/  @P1 BRA `(.L_x_28) ;  /* 0x0000000000041947 */ /* 0x001fea0003800000 */
[----:B------:R-:W-:Y:S01]  /*2410*/  BPT.TRAP 0x1 ;  /* 0x000000040000795c */ /* 0x000fe20000300000 */
.L_x_28:
[----:B------:R-:W-:Y:S01]  /*2420*/  UIADD3 UR6, UR6, 0x1, URZ ;  /* 0x0000000106067890 */ /* 0x000fe2000fffe03f */
[C---:B------:R-:W-:Y:S01]  /*2430*/  ISETP.GT.AND P2, PT, R0.reuse, 0x1, PT ;  /* 0x000000010000780c */ /* 0x040fe20003f44270 */
[----:B------:R-:W-:Y:S02]  /*2440*/  VIADD R3, R3, 0x1 ;  /* 0x0000000103037836 */ /* 0x000fe40000000000 */
[----:B------:R-:W-:Y:S01]  /*2450*/  UISETP.NE.AND UP0, UPT, UR6, 0x2, UPT ;  /* 0x000000020600788c */ /* 0x000fe2000bf05270 */
[----:B------:R-:W-:Y:S02]  /*2460*/  VIADD R0, R0, 0xffffffff ;  /* 0xffffffff00007836 */ /* 0x000fe40000000000 */
[C---:B------:R-:W-:Y:S01]  /*2470*/  ISETP.NE.AND P1, PT, R3.reuse, 0x2, PT ;  /* 0x000000020300780c */ /* 0x040fe20003f25270 */
[----:B------:R-:W-:Y:S02]  /*2480*/  USEL UR7, URZ, 0x1, UP0 ;  /* 0x000000013f077887 */ /* 0x000fe40008000000 */
[----:B------:R-:W-:Y:S01]  /*2490*/  USEL UR6, UR6, URZ, UP0 ;  /* 0x0000003f06067287 */ /* 0x000fe20008000000 */
[----:B------:R-:W-:-:S03]  /*24a0*/  SEL R3, R3, RZ, P1 ;  /* 0x000000ff03037207 */ /* 0x000fc60000800000 */
[----:B------:R-:W-:Y:S01]  /*24b0*/  LOP3.LUT R7, R7, UR7, RZ, 0x3c, !PT ;  /* 0x0000000707077c12 */ /* 0x000fe2000f8e3cff */
[----:B------:R-:W-:Y:S07]  /*24c0*/  @P2 BRA `(.L_x_29) ;  /* 0xfffffff400e82947 */ /* 0x000fee000383ffff */
.L_x_22:
[----:B------:R-:W3:Y:S02]  /*24d0*/  LDC R0, c[0x0][0x28c] ;  /* 0x0000a300ff007b82 */ /* 0x000ee40000000800 */
[----:B---3--:R-:W-:-:S13]  /*24e0*/  ISETP.GE.AND P1, PT, R0, 0x1, PT ;  /* 0x000000010000780c */ /* 0x008fda0003f26270 */
[----:B------:R-:W-:Y:S05]  /*24f0*/  @!P1 BRA `(.L_x_30) ;  /* 0x0000000000409947 */ /* 0x000fea0003800000 */
[----:B------:R-:W-:Y:S05]  /*2500*/  @!P0 BRA `(.L_x_31) ;  /* 0x0000000000048947 */ /* 0x000fea0003800000 */
[----:B------:R-:W-:Y:S01]  /*2510*/  BPT.TRAP 0x1 ;  /* 0x000000040000795c */ /* 0x000fe20000300000 */
.L_x_31:
[----:B------:R-:W-:Y:S01]  /*2520*/  ISETP.NE.AND P0, PT, R22, RZ, PT ;  /* 0x000000ff1600720c */ /* 0x000fe20003f05270 */
[----:B------:R-:W-:-:S12]  /*2530*/  UISETP.LT.AND UP1, UPT, UR40, 0x1, UPT ;  /* 0x000000012800788c */ /* 0x000fd8000bf21270 */
[----:B------:R-:W-:-:S05]  /*2540*/  VOTEU.ANY UP0, P0 ;  /* 0x00000000003f7886 */ /* 0x000fca0000000100 */
[----:B------:R-:W-:-:S04]  /*2550*/  @UP0 USEL UR4, UR40, 0x1, UP1 ;  /* 0x0000000128040887 */ /* 0x000fc80008800000 */
[----:B------:R-:W-:-:S06]  /*2560*/  @UP0 UIADD3 UR4, UR39, UR40, -UR4 ;  /* 0x0000002827040290 */ /* 0x000fcc000fffe804 */
[----:B------:R-:W-:-:S04]  /*2570*/  IMAD.U32 R0, RZ, RZ, UR4 ;  /* 0x00000004ff007e24 */ /* 0x000fc8000f8e00ff */
[----:B------:R-:W-:-:S05]  /*2580*/  @P0 IMAD.SHL.U32 R0, R0, 0x8, RZ ;  /* 0x0000000800000824 */ /* 0x000fca00078e00ff */
[----:B------:R-:W-:-:S04]  /*2590*/  @P0 LOP3.LUT R0, R0, 0x8, RZ, 0xc0, !PT ;  /* 0x0000000800000812 */ /* 0x000fc800078ec0ff */
[----:B------:R-:W-:-:S04]  /*25a0*/  @P0 IADD3 R3, R6, 0x10, R0 ;  /* 0x0000001006030810 */ /* 0x000fc80007ffe000 */
[----:B------:R-:W-:-:S04]  /*25b0*/  @P0 PRMT R3, R152, 0x654, R3 ;  /* 0x0000065498030816 */ /* 0x000fc80000000003 */
[----:B------:R3:W-:Y:S01]  /*25c0*/  @P0 SYNCS.ARRIVE.TRANS64.RED.A1T0 RZ, [R3+URZ], RZ ;  /* 0x000000ff03ff09a7 */ /* 0x0007e2000810043f */
[----:B------:R-:W-:-:S13]  /*25d0*/  ISETP.GT.U32.AND P0, PT, R19, 0x1, PT ;  /* 0x000000011300780c */ /* 0x000fda0003f04070 */
[----:B---3--:R-:W-:Y:S05]  /*25e0*/  @P0 BRA `(.L_x_30) ;  /* 0x0000000000040947 */ /* 0x008fea0003800000 */
[----:B------:R-:W-:Y:S01]  /*25f0*/  BPT.TRAP 0x1 ;  /* 0x000000040000795c */ /* 0x000fe20000300000 */
.L_x_30:
[----:B------:R-:W3:Y:S01]  /*2600*/  LDC R6, c[0x0][0x288] ;  /* 0x0000a200ff067b82 */ /* 0x000ee20000000800 */
[--C-:B------:R-:W-:Y:S01]  /*2610*/  SHF.R.U32.HI R0, RZ, 0x2, R18.reuse ;  /* 0x00000002ff007819 */ /* 0x100fe20000011612 */
[----:B------:R-:W-:Y:S01]  /*2620*/  UIADD3 UR39, UR40, UR39, URZ ;  /* 0x0000002728277290 */ /* 0x000fe2000fffe03f */
[----:B01----:R-:W-:Y:S01]  /*2630*/  SHF.R.U32.HI R5, RZ, 0x7, R18 ;  /* 0x00000007ff057819 */ /* 0x003fe20000011612 */
[----:B------:R-:W-:Y:S01]  /*2640*/  IMAD.SHL.U32 R13, R154, 0x80, RZ ;  /* 0x000000809a0d7824 */ /* 0x000fe200078e00ff */
[----:B------:R-:W-:Y:S01]  /*2650*/  LOP3.LUT R3, R0, 0x7, RZ, 0xc0, !PT ;  /* 0x0000000700037812 */ /* 0x000fe200078ec0ff */
[----:B------:R-:W-:Y:S01]  /*2660*/  USHF.R.U32.HI UR4, URZ, 0x1, UR39 ;  /* 0x000000013f047899 */ /* 0x000fe20008011627 */
[----:B------:R-:W-:Y:S01]  /*2670*/  LOP3.LUT R4, R18, 0x60, RZ, 0xc0, !PT ;  /* 0x0000006012047812 */ /* 0x000fe200078ec0ff */
[----:B------:R-:W-:Y:S01]  /*2680*/  ULDC UR8, c[0x0][0x284] ;  /* 0x0000a10000087ab9 */ /* 0x000fe20000000800 */
[----:B------:R-:W-:Y:S01]  /*2690*/  LOP3.LUT R0, R5, 0x1, RZ, 0xc0, !PT ;  /* 0x0000000105007812 */ /* 0x000fe200078ec0ff */
[----:B------:R-:W-:Y:S01]  /*26a0*/  ULOP3.LUT UR4, UR4, 0x1, URZ, 0xc0, !UPT ;  /* 0x0000000104047892 */ /* 0x000fe2000f8ec03f */
[----:B------:R-:W-:Y:S01]  /*26b0*/  SHF.R.U32.HI R10, RZ, 0x1, R4 ;  /* 0x00000001ff0a7819 */ /* 0x000fe20000011604 */
[----:B------:R-:W-:Y:S01]  /*26c0*/  UISETP.GT.U32.AND UP1, UPT, UR39, 0x1, UPT ;  /* 0x000000012700788c */ /* 0x000fe2000bf24070 */
[----:B------:R-:W-:Y:S01]  /*26d0*/  SHF.R.S32.HI R21, RZ, 0x1f, R23 ;  /* 0x0000001fff157819 */ /* 0x000fe20000011417 */
[----:B------:R-:W-:Y:S01]  /*26e0*/  IMAD.SHL.U32 R4, R0, 0x40, RZ ;  /* 0x0000004000047824 */ /* 0x000fe200078e00ff */
[--C-:B------:R-:W-:Y:S01]  /*26f0*/  IADD3 R5, RZ, -R10, -R3.reuse ;  /* 0x8000000aff057210 */ /* 0x100fe20007ffe803 */
[----:B------:R-:W-:Y:S01]  /*2700*/  UISETP.NE.U32.AND UP0, UPT, UR4, 0x1, UPT ;  /* 0x000000010400788c */ /* 0x000fe2000bf05070 */
[----:B------:R-:W-:Y:S01]  /*2710*/  IMAD.WIDE R8, R153, 0x100, RZ ;  /* 0x0000010099087825 */ /* 0x000fe200078e02ff */
[----:B------:R-:W-:Y:S01]  /*2720*/  ULDC.64 UR6, c[0x0][0x5d0] ;  /* 0x0001740000067ab9 */ /* 0x000fe20000000a00 */
[----:B--2---:R-:W-:Y:S01]  /*2730*/  LOP3.LUT R157, R4, 0x40, R3, 0xe2, !PT ;  /* 0x00000040049d7812 */ /* 0x004fe200078ee203 */
[----:B------:R-:W-:Y:S01]  /*2740*/  UISETP.LT.U32.AND UP1, UPT, UR40, 0x2, UP1 ;  /* 0x000000022800788c */ /* 0x000fe20008f21070 */
[----:B------:R-:W-:Y:S01]  /*2750*/  LOP3.LUT R3, R18, 0x3, RZ, 0xc0, !PT ;  /* 0x0000000312037812 */ /* 0x000fe200078ec0ff */
[----:B------:R-:W-:Y:S01]  /*2760*/  UISETP.GT.U32.AND UP0, UPT, UR40, 0x1, !UP0 ;  /* 0x000000012800788c */ /* 0x000fe2000c704070 */
[----:B------:R-:W-:Y:S01]  /*2770*/  IMAD R4, R21, UR6, RZ ;  /* 0x0000000615047c24 */ /* 0x000fe2000f8e02ff */
[----:B---3--:R-:W-:Y:S01]  /*2780*/  ISETP.GE.AND P0, PT, R13, R6, PT ;  /* 0x000000060d00720c */ /* 0x008fe20003f06270 */
[----:B------:R-:W-:Y:S01]  /*2790*/  IMAD R0, R0, -0x40, R5 ;  /* 0xffffffc000007824 */ /* 0x000fe200078e0205 */
[----:B------:R-:W-:Y:S01]  /*27a0*/  USEL UR5, URZ, 0x1, !UP1 ;  /* 0x000000013f057887 */ /* 0x000fe2000c800000 */
[----:B------:R-:W-:Y:S01]  /*27b0*/  IMAD R12, R3, -0x2, R6 ;  /* 0xfffffffe030c7824 */ /* 0x000fe200078e0206 */
[----:B------:R-:W-:Y:S01]  /*27c0*/  USEL UR4, URZ, 0x1, !UP0 ;  /* 0x000000013f047887 */ /* 0x000fe2000c000000 */
[----:B------:R-:W-:Y:S01]  /*27d0*/  IMAD.SHL.U32 R3, R153, 0x100, RZ ;  /* 0x0000010099037824 */ /* 0x000fe200078e00ff */
[----:B------:R-:W-:Y:S01]  /*27e0*/  ULOP3.LUT UR39, UR39, 0x1, URZ, 0xc0, !UPT ;  /* 0x0000000127277892 */ /* 0x000fe2000f8ec03f */
[----:B------:R-:W-:Y:S01]  /*27f0*/  IMAD.SHL.U32 R6, R18, 0x2, RZ ;  /* 0x0000000212067824 */ /* 0x000fe200078e00ff */
[----:B------:R-:W-:Y:S01]  /*2800*/  ULOP3.LUT UR38, UR4, UR38, UR5, 0x96, !UPT ;  /* 0x0000002604267292 */ /* 0x000fe2000f8e9605 */
[----:B------:R-:W-:Y:S01]  /*2810*/  IMAD R11, R23, UR7, R4 ;  /* 0x00000007170b7c24 */ /* 0x000fe2000f8e0204 */
[----:B------:R-:W-:Y:S01]  /*2820*/  ISETP.GE.OR P0, PT, R3, UR8, P0 ;  /* 0x0000000803007c0c */ /* 0x000fe20008706670 */
[----:B------:R-:W-:Y:S01]  /*2830*/  IMAD.MOV.U32 R153, RZ, RZ, -0x1 ;  /* 0xffffffffff997424 */ /* 0x000fe200078e00ff */
[----:B------:R-:W-:-:S02]  /*2840*/  LOP3.LUT R6, R13, 0x6, R6, 0xf8, !PT ;  /* 0x000000060d067812 */ /* 0x000fc400078ef806 */
[----:B------:R-:W-:Y:S01]  /*2850*/  IADD3 R3, -R3, UR8, R0 ;  /* 0x0000000803037c10 */ /* 0x000fe2000fffe100 */
[----:B------:R-:W-:Y:S01]  /*2860*/  IMAD.IADD R0, R12, 0x1, -R13 ;  /* 0x000000010c007824 */ /* 0x000fe200078e0a0d */
[----:B------:R-:W-:Y:S02]  /*2870*/  SHF.R.S32.HI R7, RZ, 0x1f, R6 ;  /* 0x0000001fff077819 */ /* 0x000fe40000011406 */
[----:B------:R-:W-:Y:S01]  /*2880*/  LOP3.LUT R157, R8, R157, R10, 0xfe, !PT ;  /* 0x0000009d089d7212 */ /* 0x000fe200078efe0a */
[----:B------:R-:W-:-:S04]  /*2890*/  IMAD.WIDE.U32 R4, R23, UR6, R6 ;  /* 0x0000000617047c25 */ /* 0x000fc8000f8e0006 */
[----:B------:R-:W-:Y:S02]  /*28a0*/  IMAD.IADD R11, R5, 0x1, R11 ;  /* 0x00000001050b7824 */ /* 0x000fe400078e020b */
[----:B------:R-:W-:Y:S01]  /*28b0*/  IMAD.MOV.U32 R10, RZ, RZ, R4 ;  /* 0x000000ffff0a7224 */ /* 0x000fe200078e0004 */
[----:B------:R-:W-:Y:S06]  /*28c0*/  @P0 BRA `(.L_x_32) ;  /* 0x0000008000600947 */ /* 0x000fec0003800000 */
[----:B------:R-:W0:Y:S01]  /*28d0*/  LDC.64 R4, c[0x0][0x5c8] ;  /* 0x00017200ff047b82 */ /* 0x000e220000000a00 */
[----:B-----5:R-:W-:Y:S01]  /*28e0*/  FSETP.NEU.AND P0, PT, R156, RZ, PT ;  /* 0x000000ff9c00720b */ /* 0x020fe20003f0d000 */
[----:B------:R-:W-:Y:S01]  /*28f0*/  BSSY B0, `(.L_x_32) ;  /* 0x0000815000007945 */ /* 0x000fe20003800000 */
[----:B------:R-:W-:-:S04]  /*2900*/  ISETP.GT.AND P3, PT, R3, RZ, PT ;  /* 0x000000ff0300720c */ /* 0x000fc80003f64270 */
[----:B------:R-:W-:Y:S01]  /*2910*/  ISETP.GT.AND P2, PT, R0, RZ, P3 ;  /* 0x000000ff0000720c */ /* 0x000fe20001f44270 */
[-C--:B0-----:R-:W-:Y:S02]  /*2920*/  IMAD R12, R9, R4.reuse, RZ ;  /* 0x00000004090c7224 */ /* 0x081fe400078e02ff */
[----:B------:R-:W-:-:S04]  /*2930*/  IMAD.WIDE.U32 R170, R157, R4, R10 ;  /* 0x000000049daa7225 */ /* 0x000fc800078e000a */
[----:B------:R-:W-:-:S04]  /*2940*/  IMAD R11, R157, R5, R12 ;  /* 0x000000059d0b7224 */ /* 0x000fc800078e020c */
[----:B------:R-:W-:Y:S01]  /*2950*/  IMAD.IADD R173, R171, 0x1, R11 ;  /* 0x00000001abad7824 */ /* 0x000fe200078e020b */
[----:B------:R-:W-:Y:S06]  /*2960*/  @!P0 BRA `(.L_x_33) ;  /* 0x0000005c00108947 */ /* 0x000fec0003800000 */
[----:B------:R-:W0:Y:S01]  /*2970*/  LDC.64 R12, c[0x0][0x5b8] ;  /* 0x00016e00ff0c7b82 */ /* 0x000e220000000a00 */
[----:B------:R-:W-:-:S07]  /*2980*/  ULDC.64 UR4, c[0x0][0x5c0] ;  /* 0x0001700000047ab9 */ /* 0x000fce0000000a00 */
[----:B------:R-:W1:Y:S08]  /*2990*/  LDC.64 R14, c[0x0][0x5b0] ;  /* 0x00016c00ff0e7b82 */ /* 0x000e700000000a00 */
[----:B------:R-:W2:Y:S01]  /*29a0*/  LDC.64 R10, c[0x0][0x5a8] ;  /* 0x00016a00ff0a7b82 */ /* 0x000ea20000000a00 */
[----:B0-----:R-:W-:-:S04]  /*29b0*/  IMAD R20, R21, R12, RZ ;  /* 0x0000000c15147224 */ /* 0x001fc800078e02ff */
[C---:B------:R-:W-:Y:S02]  /*29c0*/  IMAD R13, R23.reuse, R13, R20 ;  /* 0x0000000d170d7224 */ /* 0x040fe400078e0214 */
[----:B------:R-:W-:-:S04]  /*29d0*/  IMAD.WIDE.U32 R20, R23, R12, R6 ;  /* 0x0000000c17147225 */ /* 0x000fc800078e0006 */
[-C--:B-1----:R-:W-:Y:S02]  /*29e0*/  IMAD R154, R9, R14.reuse, RZ ;  /* 0x0000000e099a7224 */ /* 0x082fe400078e02ff */
[----:B------:R-:W-:Y:S02]  /*29f0*/  IMAD.IADD R159, R21, 0x1, R13 ;  /* 0x00000001159f7824 */ /* 0x000fe400078e020d */
[----:B------:R-:W-:Y:S02]  /*2a00*/  IMAD.MOV.U32 R158, RZ, RZ, R20 ;  /* 0x000000ffff9e7224 */ /* 0x000fe400078e0014 */
[C---:B------:R-:W-:Y:S02]  /*2a10*/  IMAD R171, R157.reuse, R15, R154 ;  /* 0x0000000f9dab7224 */ /* 0x040fe400078e029a */
[----:B------:R-:W-:-:S04]  /*2a20*/  IMAD.WIDE.U32 R160, R157, R14, R158 ;  /* 0x0000000e9da07225 */ /* 0x000fc800078e009e */
[----:B------:R-:W-:Y:S01]  /*2a30*/  IMAD.IADD R154, R161, 0x1, R171 ;  /* 0x00000001a19a7824 */ /* 0x000fe200078e02ab */
[----:B--2---:R-:W-:-:S04]  /*2a40*/  LEA R162, P0, R160, R10, 0x2 ;  /* 0x0000000aa0a27211 */ /* 0x004fc800078010ff */
[----:B------:R-:W-:-:S05]  /*2a50*/  LEA.HI.X R163, R160, R11, R154, 0x2, P0 ;  /* 0x0000000ba0a37211 */ /* 0x000fca00000f149a */
[----:B------:R0:W2:Y:S01]  /*2a60*/  @P2 LDG.E.LTC128B R154, desc[UR36][R162.64] ;  /* 0x00000024a29a2981 */ /* 0x0000a2000c1e1920 */
[----:B------:R-:W-:Y:S01]  /*2a70*/  LEA R160, P0, R170, UR4, 0x2 ;  /* 0x00000004aaa07c11 */ /* 0x000fe2000f8010ff */
[----:B------:R-:W-:Y:S01]  /*2a80*/  IMAD.WIDE.U32 R164, R157, R14, R6 ;  /* 0x0000000e9da47225 */ /* 0x000fe200078e0006 */
[----:B------:R-:W-:Y:S01]  /*2a90*/  ISETP.GT.AND P1, PT, R0, 0x1, P3 ;  /* 0x000000010000780c */ /* 0x000fe20001f24270 */
[----:B------:R-:W-:Y:S02]  /*2aa0*/  BSSY B1, `(.L_x_34) ;  /* 0x0000011000017945 */ /* 0x000fe40003800000 */
[----:B------:R-:W-:Y:S02]  /*2ab0*/  IMAD.IADD R165, R171, 0x1, R165 ;  /* 0x00000001aba57824 */ /* 0x000fe400078e02a5 */
[----:B------:R-:W-:Y:S01]  /*2ac0*/  IMAD.WIDE.U32 R166, R23, R12, R164 ;  /* 0x0000000c17a67225 */ /* 0x000fe200078e00a4 */
[----:B0-----:R-:W-:-:S03]  /*2ad0*/  SHF.L.U64.HI R163, R14, 0x3, R15 ;  /* 0x000000030ea37819 */ /* 0x001fc6000001020f */
[----:B------:R-:W-:Y:S01]  /*2ae0*/  IMAD.SHL.U32 R162, R14, 0x8, RZ ;  /* 0x000000080ea27824 */ /* 0x000fe200078e00ff */
[----:B--2---:R-:W-:-:S05]  /*2af0*/  LOP3.LUT R161, R154, 0xffffe000, RZ, 0xc0, !PT ;  /* 0xffffe0009aa17812 */ /* 0x004fca00078ec0ff */
[----:B------:R-:W-:Y:S01]  /*2b00*/  FMUL R169, R161, R156 ;  /* 0x0000009ca1a97220 */ /* 0x000fe20000400000 */
[----:B------:R-:W-:Y:S01]  /*2b10*/  LEA.HI.X R161, R170, UR5, R173, 0x2, P0 ;  /* 0x00000005aaa17c11 */ /* 0x000fe200080f14ad */
[----:B------:R-:W-:Y:S01]  /*2b20*/  IMAD.WIDE.U32 R172, R157, R14, R162 ;  /* 0x0000000e9dac7225 */ /* 0x000fe200078e00a2 */
[----:B------:R-:W-:-:S03]  /*2b30*/  LEA R164, P0, R166, R10, 0x2 ;  /* 0x0000000aa6a47211 */ /* 0x000fc600078010ff */
[----:B------:R-:W-:Y:S01]  /*2b40*/  FFMA R169, R88, R155, R169 ;  /* 0x0000009b58a97223 */ /* 0x000fe200000000a9 */
[----:B------:R-:W-:-:S04]  /*2b50*/  IMAD.IADD R88, R13, 0x1, R167 ;  /* 0x000000010d587824 */ /* 0x000fc800078e02a7 */
[----:B------:R-:W-:Y:S02]  /*2b60*/  F2FP.TF32.F32.PACK_B R169, R169 ;  /* 0x000000a9ffa9723e */ /* 0x000fe400024050ff */
[----:B------:R-:W-:-:S03]  /*2b70*/  LEA.HI.X R165, R166, R11, R88, 0x2, P0 ;  /* 0x0000000ba6a57211 */ /* 0x000fc600000f1458 */
[----:B------:R0:W-:Y:S01]  /*2b80*/  @P2 STG.E desc[UR36][R160.64], R169 ;  /* 0x000000a9a0002986 */ /* 0x0001e2000c101924 */
[----:B------:R-:W-:Y:S05]  /*2b90*/  @!P1 BRA `(.L_x_35) ;  /* 0x0000000000049947 */ /* 0x000fea0003800000 */
[----:B------:R1:W5:Y:S02]  /*2ba0*/  LDG.E.LTC128B R154, desc[UR36][R164.64+0x4] ;  /* 0x00000424a49a7981 */ /* 0x000364000c1e1920 */
.L_x_35:
[----:B------:R-:W-:Y:S05]  /*2bb0*/  BSYNC B1 ;  /* 0x0000000000017941 */ /* 0x000fea0003800000 */
.L_x_34:
[----:B-----5:R-:W-:Y:S01]  /*2bc0*/  LOP3.LUT R167, R154, 0xffffe000, RZ, 0xc0, !PT ;  /* 0xffffe0009aa77812 */ /* 0x020fe200078ec0ff */
[----:B------:R-:W-:Y:S01]  /*2bd0*/  IMAD.IADD R171, R171, 0x1, R173 ;  /* 0x00000001abab7824 */ /* 0x000fe200078e02ad */
[----:B------:R-:W-:Y:S02]  /*2be0*/  ISETP.GT.AND P0, PT, R3, 0x8, PT ;  /* 0x000000080300780c */ /* 0x000fe40003f04270 */
[----:B------:R-:W-:Y:S01]  /*2bf0*/  IADD3 R166, P4, R20, R172, RZ ;  /* 0x000000ac14a67210 */ /* 0x000fe20007f9e0ff */
[----:B------:R-:W-:Y:S01]  /*2c00*/  FMUL R88, R167, R156 ;  /* 0x0000009ca7587220 */ /* 0x000fe20000400000 */
[----:B------:R-:W-:-:S03]  /*2c10*/  ISETP.GT.AND P2, PT, R0, RZ, P0 ;  /* 0x000000ff0000720c */ /* 0x000fc60000744270 */
[----:B------:R-:W-:Y:S01]  /*2c20*/  FFMA R175, R89, R155, R88 ;  /* 0x0000009b59af7223 */ /* 0x000fe20000000058 */
[----:B------:R-:W-:Y:S01]  /*2c30*/  IMAD.X R167, R171, 0x1, R159, P4 ;  /* 0x00000001aba77824 */ /* 0x000fe200020e069f */
[----:B------:R-:W-:-:S03]  /*2c40*/  LEA R88, P4, R166, R10, 0x2 ;  /* 0x0000000aa6587211 */ /* 0x000fc600078810ff */
[----:B------:R-:W-:Y:S02]  /*2c50*/  F2FP.TF32.F32.PACK_B R175, R175 ;  /* 0x000000afffaf723e */ /* 0x000fe400024050ff */
[----:B------:R-:W-:-:S03]  /*2c60*/  LEA.HI.X R89, R166, R11, R167, 0x2, P4 ;  /* 0x0000000ba6597211 */ /* 0x000fc600020f14a7 */
[----:B------:R2:W-:Y:S04]  /*2c70*/  @P1 STG.E desc[UR36][R160.64+0x4], R175 ;  /* 0x000004afa0001986 */ /* 0x0005e8000c101924 */
[----:B------:R3:W0:Y:S01]  /*2c80*/  @P2 LDG.E.LTC128B R154, desc[UR36][R88.64] ;  /* 0x00000024589a2981 */ /* 0x000622000c1e1920 */
[----:B------:R-:W-:Y:S01]  /*2c90*/  IMAD.SHL.U32 R167, R4, 0x20, RZ ;  /* 0x0000002004a77824 */ /* 0x000fe200078e00ff */
[----:B------:R-:W-:Y:S01]  /*2ca0*/  IADD3 R172, P1, R6, R172, RZ ;  /* 0x000000ac06ac7210 */ /* 0x000fe20007f3e0ff */
[----:B------:R-:W-:Y:S03]  /*2cb0*/  BSSY B1, `(.L_x_36) ;  /* 0x0000011000017945 */ /* 0x000fe60003800000 */
[----:B------:R-:W-:Y:S01]  /*2cc0*/  IADD3 R170, P4, R167, R160, RZ ;  /* 0x000000a0a7aa7210 */ /* 0x000fe20007f9e0ff */
[----:B------:R-:W-:Y:S01]  /*2cd0*/  IMAD.X R173, R7, 0x1, R171, P1 ;  /* 0x0000000107ad7824 */ /* 0x000fe200008e06ab */
[----:B------:R-:W-:Y:S01]  /*2ce0*/  ISETP.GT.AND P1, PT, R0, 0x1, P0 ;  /* 0x000000010000780c */ /* 0x000fe20000724270 */
[----:B------:R-:W-:-:S03]  /*2cf0*/  IMAD.WIDE.U32 R172, R23, R12, R172 ;  /* 0x0000000c17ac7225 */ /* 0x000fc600078e00ac */
[----:B---3--:R-:W-:Y:S02]  /*2d00*/  LEA R88, P5, R172, R10, 0x2 ;  /* 0x0000000aac587211 */ /* 0x008fe400078a10ff */
[----:B0-----:R-:W-:-:S05]  /*2d10*/  LOP3.LUT R169, R154, 0xffffe000, RZ, 0xc0, !PT ;  /* 0xffffe0009aa97812 */ /* 0x001fca00078ec0ff */
[----:B------:R-:W-:-:S04]  /*2d20*/  FMUL R169, R169, R156 ;  /* 0x0000009ca9a97220 */ /* 0x000fc80000400000 */
[----:B------:R-:W-:Y:S01]  /*2d30*/  FFMA R177, R90, R155, R169 ;  /* 0x0000009b5ab17223 */ /* 0x000fe200000000a9 */
[----:B------:R-:W-:Y:S01]  /*2d40*/  SHF.L.U64.HI R169, R4, 0x5, R5 ;  /* 0x0000000504a97819 */ /* 0x000fe20000010205 */
[----:B------:R-:W-:-:S03]  /*2d50*/  IMAD.IADD R90, R13, 0x1, R173 ;  /* 0x000000010d5a7824 */ /* 0x000fc600078e02ad */
[----:B------:R-:W-:Y:S01]  /*2d60*/  F2FP.TF32.F32.PACK_B R177, R177 ;  /* 0x000000b1ffb1723e */ /* 0x000fe200024050ff */
[----:B------:R-:W-:Y:S01]  /*2d70*/  IMAD.X R171, R169, 0x1, R161, P4 ;  /* 0x00000001a9ab7824 */ /* 0x000fe200020e06a1 */
[----:B------:R-:W-:-:S04]  /*2d80*/  LEA.HI.X R89, R172, R11, R90, 0x2, P5 ;  /* 0x0000000bac597211 */ /* 0x000fc800028f145a */
[----:B------:R2:W-:Y:S01]  /*2d90*/  @P2 STG.E desc[UR36][R170.64], R177 ;  /* 0x000000b1aa002986 */ /* 0x0005e2000c101924 */
[----:B------:R-:W-:Y:S05]  /*2da0*/  @!P1 BRA `(.L_x_37) ;  /* 0x0000000000049947 */ /* 0x000fea0003800000 */
[----:B------:R0:W5:Y:S02]  /*2db0*/  LDG.E.LTC128B R154, desc[UR36][R88.64+0x4] ;  /* 0x00000424589a7981 */ /* 0x000164000c1e1920 */
.L_x_37:
[----:B------:R-:W-:Y:S05]  /*2dc0*/  BSYNC B1 ;  /* 0x0000000000017941 */ /* 0x000fea0003800000 */
.L_x_36:
[----:B-----5:R-:W-:Y:S01]  /*2dd0*/  LOP3.LUT R173, R154, 0xffffe000, RZ, 0xc0, !PT ;  /* 0xffffe0009aad7812 */ /* 0x020fe200078ec0ff */
[----:B------:R-:W-:Y:S01]  /*2de0*/  BSSY B1, `(.L_x_38) ;  /* 0x000000a000017945 */ /* 0x000fe20003800000 */
[----:B------:R-:W-:-:S03]  /*2df0*/  ISETP.GT.AND P2, PT, R0, 0x8, P3 ;  /* 0x000000080000780c */ /* 0x000fc60001f44270 */
[----:B------:R-:W-:-:S04]  /*2e00*/  FMUL R90, R173, R156 ;  /* 0x0000009cad5a7220 */ /* 0x000fc80000400000 */
[----:B------:R-:W-:Y:S01]  /*2e10*/  FFMA R173, R91, R155, R90 ;  /* 0x0000009b5bad7223 */ /* 0x000fe2000000005a */
[----:B------:R-:W-:Y:S02]  /*2e20*/  @P1 IMAD.MOV.U32 R90, RZ, RZ, R170 ;  /* 0x000000ffff5a1224 */ /* 0x000fe400078e00aa */
[----:B------:R-:W-:Y:S02]  /*2e30*/  @P1 IMAD.MOV.U32 R91, RZ, RZ, R171 ;  /* 0x000000ffff5b1224 */ /* 0x000fe400078e00ab */
[----:B------:R-:W-:-:S05]  /*2e40*/  F2FP.TF32.F32.PACK_B R173, R173 ;  /* 0x000000adffad723e */ /* 0x000fca00024050ff */
[----:B------:R3:W-:Y:S01]  /*2e50*/  @P1 STG.E desc[UR36][R90.64+0x4], R173 ;  /* 0x000004ad5a001986 */ /* 0x0007e2000c101924 */
[----:B------:R-:W-:Y:S05]  /*2e60*/  @!P2 BRA `(.L_x_39) ;  /* 0x000000000004a947 */ /* 0x000fea0003800000 */
[----:B------:R4:W5:Y:S02]  /*2e70*/  LDG.E.LTC128B R154, desc[UR36][R164.64+0x20] ;  /* 0x00002024a49a7981 */ /* 0x000964000c1e1920 */
.L_x_39:
[----:B------:R-:W-:Y:S05]  /*2e80*/  BSYNC B1 ;  /* 0x0000000000017941 */ /* 0x000fea0003800000 */
.L_x_38:
[----:B---3-5:R-:W-:Y:S01]  /*2e90*/  LOP3.LUT R91, R154, 0xffffe000, RZ, 0xc0, !PT ;  /* 0xffffe0009a5b7812 */ /* 0x028fe200078ec0ff */
[----:B------:R-:W-:Y:S01]  /*2ea0*/  @P2 IMAD.MOV.U32 R90, RZ, RZ, R160 ;  /* 0x000000ffff5a2224 */ /* 0x000fe200078e00a0 */
[----:B------:R-:W-:Y:S01]  /*2eb0*/  ISETP.GT.AND P1, PT, R0, 0x9, P3 ;  /* 0x000000090000780c */ /* 0x000fe20001f24270 */
[----:B------:R-:W-:Y:S02]  /*2ec0*/  BSSY B1, `(.L_x_40) ;  /* 0x0000008000017945 */ /* 0x000fe40003800000 */
[----:B------:R-:W-:-:S04]  /*2ed0*/  FMUL R91, R91, R156 ;  /* 0x0000009c5b5b7220 */ /* 0x000fc80000400000 */
[----:B------:R-:W-:Y:S01]  /*2ee0*/  FFMA R173, R92, R155, R91 ;  /* 0x0000009b5cad7223 */ /* 0x000fe2000000005b */
[----:B------:R-:W-:-:S04]  /*2ef0*/  @P2 IMAD.MOV.U32 R91, RZ, RZ, R161 ;  /* 0x000000ffff5b2224 */ /* 0x000fc800078e00a1 */
[----:B------:R-:W-:-:S05]  /*2f00*/  F2FP.TF32.F32.PACK_B R173, R173 ;  /* 0x000000adffad723e */ /* 0x000fca00024050ff */
[----:B------:R3:W-:Y:S01]  /*2f10*/  @P2 STG.E desc[UR36][R90.64+0x20], R173 ;  /* 0x000020ad5a002986 */ /* 0x0007e2000c101924 */
[----:B------:R-:W-:Y:S05]  /*2f20*/  @!P1 BRA `(.L_x_41) ;  /* 0x0000000000049947 */ /* 0x000fea0003800000 */
[----:B------:R0:W5:Y:S02]  /*2f30*/  LDG.E.LTC128B R154, desc[UR36][R164.64+0x24] ;  /* 0x00002424a49a7981 */ /* 0x000164000c1e1920 */
.L_x_41:
[----:B------:R-:W-:Y:S05]  /*2f40*/  BSYNC B1 ;  /* 0x0000000000017941 */ /* 0x000fea0003800000 */
.L_x_40:
[----:B---3-5:R-:W-:Y:S01]  /*2f50*/  LOP3.LUT R91, R154, 0xffffe000, RZ, 0xc0, !PT ;  /* 0xffffe0009a5b7812 */ /* 0x028fe200078ec0ff */
[----:B------:R-:W-:Y:S01]  /*2f60*/  BSSY B1, `(.L_x_42) ;  /* 0x000000a000017945 */ /* 0x000fe20003800000 */
[----:B------:R-:W-:-:S03]  /*2f70*/  ISETP.GT.AND P2, PT, R0, 0x8, P0 ;  /* 0x000000080000780c */ /* 0x000fc60000744270 */
[----:B------:R-:W-:Y:S01]  /*2f80*/  FMUL R90, R91, R156 ;  /* 0x0000009c5b5a7220 */ /* 0x000fe20000400000 */
[----:B------:R-:W-:-:S03]  /*2f90*/  @P1 IMAD.MOV.U32 R91, RZ, RZ, R161 ;  /* 0x000000ffff5b1224 */ /* 0x000fc600078e00a1 */
[----:B------:R-:W-:Y:S01]  /*2fa0*/  FFMA R93, R93, R155, R90 ;  /* 0x0000009b5d5d7223 */ /* 0x000fe2000000005a */
[----:B------:R-:W-:-:S04]  /*2fb0*/  @P1 IMAD.MOV.U32 R90, RZ, RZ, R160 ;  /* 0x000000ffff5a1224 */ /* 0x000fc800078e00a0 */
[----:B------:R-:W-:-:S05]  /*2fc0*/  F2FP.TF32.F32.PACK_B R93, R93 ;  /* 0x0000005dff5d723e */ /* 0x000fca00024050ff */
[----:B------:R3:W-:Y:S01]  /*2fd0*/  @P1 STG.E desc[UR36][R90.64+0x24], R93 ;  /* 0x0000245d5a001986 */ /* 0x0007e2000c101924 */
[----:B------:R-:W-:Y:S05]  /*2fe0*/  @!P2 BRA `(.L_x_43) ;  /* 0x000000000004a947 */ /* 0x000fea0003800000 */
[----:B------:R0:W5:Y:S02]  /*2ff0*/  LDG.E.LTC128B R154, desc[UR36][R88.64+0x20] ;  /* 0x00002024589a7981 */ /* 0x000164000c1e1920 */
.L_x_43:
[----:B------:R-:W-:Y:S05]  /*3000*/  BSYNC B1 ;  /* 0x0000000000017941 */ /* 0x000fea0003800000 */
.L_x_42:
        /* <DEDUP_REMOVED lines=11> */
.L_x_45:
[----:B------:R-:W-:Y:S05]  /*30c0*/  BSYNC B1 ;  /* 0x0000000000017941 */ /* 0x000fea0003800000 */
.L_x_44:
        /* <DEDUP_REMOVED lines=11> */
.L_x_47:
[----:B------:R-:W-:Y:S05]  /*3180*/  BSYNC B1 ;  /* 0x0000000000017941 */ /* 0x000fea0003800000 */
.L_x_46:
        /* <DEDUP_REMOVED lines=11> */
.L_x_49:
[----:B------:R-:W-:Y:S05]  /*3240*/  BSYNC B1 ;  /* 0x0000000000017941 */ /* 0x000fea0003800000 */
.L_x_48:
        /* <DEDUP_REMOVED lines=11> */
.L_x_51:
[----:B------:R-:W-:Y:S05]  /*3300*/  BSYNC B1 ;  /* 0x0000000000017941 */ /* 0x000fea0003800000 */
.L_x_50:
        /* <DEDUP_REMOVED lines=11> */
.L_x_53:
[----:B------:R-:W-:Y:S05]  /*33c0*/  BSYNC B1 ;  /* 0x0000000000017941 */ /* 0x000fea0003800000 */
.L_x_52:
        /* <DEDUP_REMOVED lines=11> */
.L_x_55:
[----:B------:R-:W-:Y:S05]  /*3480*/  BSYNC B1 ;  /* 0x0000000000017941 */ /* 0x000fea0003800000 */
.L_x_54:
        /* <DEDUP_REMOVED lines=11> */
.L_x_57:
[----:B------:R-:W-:Y:S05]  /*3540*/  BSYNC B1 ;  /* 0x0000000000017941 */ /* 0x000fea0003800000 */
.L_x_56:
        /* <DEDUP_REMOVED lines=11> */
.L_x_59:
[----:B------:R-:W-:Y:S05]  /*3600*/  BSYNC B1 ;  /* 0x0000000000017941 */ /* 0x000fea0003800000 */
.L_x_58:
        /* <DEDUP_REMOVED lines=11> */
.L_x_61:
[----:B------:R-:W-:Y:S05]  /*36c0*/  BSYNC B1 ;  /* 0x0000000000017941 */ /* 0x000fea0003800000 */
.L_x_60:
        /* <DEDUP_REMOVED lines=11> */
.L_x_63:
[----:B------:R-:W-:Y:S05]  /*3780*/  BSYNC B1 ;  /* 0x0000000000017941 */ /* 0x000fea0003800000 */
.L_x_62:
        /* <DEDUP_REMOVED lines=11> */
.L_x_65:
[----:B------:R-:W-:Y:S05]  /*3840*/  BSYNC B1 ;  /* 0x0000000000017941 */ /* 0x000fea0003800000 */
.L_x_64:
        /* <DEDUP_REMOVED lines=11> */
.L_x_67:
[----:B------:R-:W-:Y:S05]  /*3900*/  BSYNC B1 ;  /* 0x0000000000017941 */ /* 0x000fea0003800000 */
.L_x_66:
        /* <DEDUP_REMOVED lines=11> */
.L_x_69:
[----:B------:R-:W-:Y:S05]  /*39c0*/  BSYNC B1 ;  /* 0x0000000000017941 */ /* 0x000fea0003800000 */
.L_x_68:
        /* <DEDUP_REMOVED lines=11> */
.L_x_71:
[----:B------:R-:W-:Y:S05]  /*3a80*/  BSYNC B1 ;  /* 0x0000000000017941 */ /* 0x000fea0003800000 */
.L_x_70:
        /* <DEDUP_REMOVED lines=11> */
.L_x_73:
[----:B------:R-:W-:Y:S05]  /*3b40*/  BSYNC B1 ;  /* 0x0000000000017941 */ /* 0x000fea0003800000 */
.L_x_72:
        /* <DEDUP_REMOVED lines=11> */
.L_x_75:
[----:B------:R-:W-:Y:S05]  /*3c00*/  BSYNC B1 ;  /* 0x0000000000017941 */ /* 0x000fea0003800000 */
.L_x_74:
        /* <DEDUP_REMOVED lines=11> */
.L_x_77:
[----:B------:R-:W-:Y:S05]  /*3cc0*/  BSYNC B1 ;  /* 0x0000000000017941 */ /* 0x000fea0003800000 */
.L_x_76:
        /* <DEDUP_REMOVED lines=11> */
.L_x_79:
[----:B------:R-:W-:Y:S05]  /*3d80*/  BSYNC B1 ;  /* 0x0000000000017941 */ /* 0x000fea0003800000 */
.L_x_78:
        /* <DEDUP_REMOVED lines=11> */
.L_x_81:
[----:B------:R-:W-:Y:S05]  /*3e40*/  BSYNC B1 ;  /* 0x0000000000017941 */ /* 0x000fea0003800000 */
.L_x_80:
        /* <DEDUP_REMOVED lines=11> */
.L_x_83:
[----:B------:R-:W-:Y:S05]  /*3f00*/  BSYNC B1 ;  /* 0x0000000000017941 */ /* 0x000fea0003800000 */
.L_x_82:
        /* <DEDUP_REMOVED lines=11> */
.L_x_85:
[----:B------:R-:W-:Y:S05]  /*3fc0*/  BSYNC B1 ;  /* 0x0000000000017941 */ /* 0x000fea0003800000 */
.L_x_84:
        /* <DEDUP_REMOVED lines=11> */
.L_x_87:
[----:B------:R-:W-:Y:S05]  /*4080*/  BSYNC B1 ;  /* 0x0000000000017941 */ /* 0x000fea0003800000 */
.L_x_86:
        /* <DEDUP_REMOVED lines=11> */
.L_x_89:
[----:B------:R-:W-:Y:S05]  /*4140*/  BSYNC B1 ;  /* 0x0000000000017941 */ /* 0x000fea0003800000 */
.L_x_88:
        /* <DEDUP_REMOVED lines=11> */
.L_x_91:
[----:B------:R-:W-:Y:S05]  /*4200*/  BSYNC B1 ;  /* 0x0000000000017941 */ /* 0x000fea0003800000 */
.L_x_90:
        /* <DEDUP_REMOVED lines=11> */
.L_x_93:
[----:B------:R-:W-:Y:S05]  /*42c0*/  BSYNC B1 ;  /* 0x0000000000017941 */ /* 0x000fea0003800000 */
.L_x_92:
        /* <DEDUP_REMOVED lines=11> */
.L_x_95:
[----:B------:R-:W-:Y:S05]  /*4380*/  BSYNC B1 ;  /* 0x0000000000017941 */ /* 0x000fea0003800000 */
.L_x_94:
        /* <DEDUP_REMOVED lines=11> */
.L_x_97:
[----:B------:R-:W-:Y:S05]  /*4440*/  BSYNC B1 ;  /* 0x0000000000017941 */ /* 0x000fea0003800000 */
.L_x_96:
        /* <DEDUP_REMOVED lines=11> */
.L_x_99:
[----:B------:R-:W-:Y:S05]  /*4500*/  BSYNC B1 ;  /* 0x0000000000017941 */ /* 0x000fea0003800000 */
.L_x_98:
        /* <DEDUP_REMOVED lines=11> */
.L_x_101:
[----:B------:R-:W-:Y:S05]  /*45c0*/  BSYNC B1 ;  /* 0x0000000000017941 */ /* 0x000fea0003800000 */
.L_x_100:
        /* <DEDUP_REMOVED lines=11> */
.L_x_103:
[----:B------:R-:W-:Y:S05]  /*4680*/  BSYNC B1 ;  /* 0x0000000000017941 */ /* 0x000fea0003800000 */
.L_x_102:
        /* <DEDUP_REMOVED lines=11> */
.L_x_105:
[----:B------:R-:W-:Y:S05]  /*4740*/  BSYNC B1 ;  /* 0x0000000000017941 */ /* 0x000fea0003800000 */
.L_x_104:
        /* <DEDUP_REMOVED lines=11> */
.L_x_107:
[----:B------:R-:W-:Y:S05]  /*4800*/  BSYNC B1 ;  /* 0x0000000000017941 */ /* 0x000fea0003800000 */
.L_x_106:
        /* <DEDUP_REMOVED lines=11> */
.L_x_109:
[----:B------:R-:W-:Y:S05]  /*48c0*/  BSYNC B1 ;  /* 0x0000000000017941 */ /* 0x000fea0003800000 */
.L_x_108:
        /* <DEDUP_REMOVED lines=11> */
.L_x_111:
[----:B------:R-:W-:Y:S05]  /*4980*/  BSYNC B1 ;  /* 0x0000000000017941 */ /* 0x000fea0003800000 */
.L_x_110:
        /* <DEDUP_REMOVED lines=11> */
.L_x_113:
[----:B------:R-:W-:Y:S05]  /*4a40*/  BSYNC B1 ;  /* 0x0000000000017941 */ /* 0x000fea0003800000 */
.L_x_112:
        /* <DEDUP_REMOVED lines=11> */
.L_x_115:
[----:B------:R-:W-:Y:S05]  /*4b00*/  BSYNC B1 ;  /* 0x0000000000017941 */ /* 0x000fea0003800000 */
.L_x_114:
        /* <DEDUP_REMOVED lines=11> */
.L_x_117:
[----:B------:R-:W-:Y:S05]  /*4bc0*/  BSYNC B1 ;  /* 0x0000000000017941 */ /* 0x000fea0003800000 */
.L_x_116:
        /* <DEDUP_REMOVED lines=11> */
.L_x_119:
[----:B------:R-:W-:Y:S05]  /*4c80*/  BSYNC B1 ;  /* 0x0000000000017941 */ /* 0x000fea0003800000 */
.L_x_118:
        /* <DEDUP_REMOVED lines=11> */
.L_x_121:
[----:B------:R-:W-:Y:S05]  /*4d40*/  BSYNC B1 ;  /* 0x0000000000017941 */ /* 0x000fea0003800000 */
.L_x_120:
        /* <DEDUP_REMOVED lines=11> */
.L_x_123:
[----:B------:R-:W-:Y:S05]  /*4e00*/  BSYNC B1 ;  /* 0x0000000000017941 */ /* 0x000fea0003800000 */
.L_x_122:
        /* <DEDUP_REMOVED lines=11> */
.L_x_125:
[----:B------:R-:W-:Y:S05]  /*4ec0*/  BSYNC B1 ;  /* 0x0000000000017941 */ /* 0x000fea0003800000 */
.L_x_124:
        /* <DEDUP_REMOVED lines=11> */
.L_x_127:
[----:B------:R-:W-:Y:S05]  /*4f80*/  BSYNC B1 ;  /* 0x0000000000017941 */ /* 0x000fea0003800000 */
.L_x_126:
        /* <DEDUP_REMOVED lines=11> */
.L_x_129:
[----:B------:R-:W-:Y:S05]  /*5040*/  BSYNC B1 ;  /* 0x0000000000017941 */ /* 0x000fea0003800000 */
.L_x_128:
        /* <DEDUP_REMOVED lines=11> */
.L_x_131:
[----:B------:R-:W-:Y:S05]  /*5100*/  BSYNC B1 ;  /* 0x0000000000017941 */ /* 0x000fea0003800000 */
.L_x_130:
        /* <DEDUP_REMOVED lines=11> */
.L_x_133:
[----:B------:R-:W-:Y:S05]  /*51c0*/  BSYNC B1 ;  /* 0x0000000000017941 */ /* 0x000fea0003800000 */
.L_x_132:
        /* <DEDUP_REMOVED lines=11> */
.L_x_135:
[----:B------:R-:W-:Y:S05]  /*5280*/  BSYNC B1 ;  /* 0x0000000000017941 */ /* 0x000fea0003800000 */
.L_x_134:
        /* <DEDUP_REMOVED lines=11> */
.L_x_137:
[----:B------:R-:W-:Y:S05]  /*5340*/  BSYNC B1 ;  /* 0x0000000000017941 */ /* 0x000fea0003800000 */
.L_x_136:
        /* <DEDUP_REMOVED lines=11> */
.L_x_139:
[----:B------:R-:W-:Y:S05]  /*5400*/  BSYNC B1 ;  /* 0x0000000000017941 */ /* 0x000fea0003800000 */
.L_x_138:
        /* <DEDUP_REMOVED lines=11> */
.L_x_141:
[----:B------:R-:W-:Y:S05]  /*54c0*/  BSYNC B1 ;  /* 0x0000000000017941 */ /* 0x000fea0003800000 */
.L_x_140:
        /* <DEDUP_REMOVED lines=11> */
.L_x_143:
[----:B------:R-:W-:Y:S05]  /*5580*/  BSYNC B1 ;  /* 0x0000000000017941 */ /* 0x000fea0003800000 */
.L_x_142:
        /* <DEDUP_REMOVED lines=11> */
.L_x_145:
[----:B------:R-:W-:Y:S05]  /*5640*/  BSYNC B1 ;  /* 0x0000000000017941 */ /* 0x000fea0003800000 */
.L_x_144:
        /* <DEDUP_REMOVED lines=11> */
.L_x_147:
[----:B------:R-:W-:Y:S05]  /*5700*/  BSYNC B1 ;  /* 0x0000000000017941 */ /* 0x000fea0003800000 */
.L_x_146:
        /* <DEDUP_REMOVED lines=11> */
.L_x_149:
[----:B------:R-:W-:Y:S05]  /*57c0*/  BSYNC B1 ;  /* 0x0000000000017941 */ /* 0x000fea0003800000 */
.L_x_148:
        /* <DEDUP_REMOVED lines=11> */
.L_x_151:
[----:B------:R-:W-:Y:S05]  /*5880*/  BSYNC B1 ;  /* 0x0000000000017941 */ /* 0x000fea0003800000 */
.L_x_150:
        /* <DEDUP_REMOVED lines=11> */
.L_x_153:
[----:B------:R-:W-:Y:S05]  /*5940*/  BSYNC B1 ;  /* 0x0000000000017941 */ /* 0x000fea0003800000 */
.L_x_152:
        /* <DEDUP_REMOVED lines=11> */
.L_x_155:
[----:B------:R-:W-:Y:S05]  /*5a00*/  BSYNC B1 ;  /* 0x0000000000017941 */ /* 0x000fea0003800000 */
.L_x_154:
[----:B---3-5:R-:W-:Y:S01]  /*5a10*/  LOP3.LUT R91, R154, 0xffffe000, RZ, 0xc0, !PT ;  /* 0xffffe0009a5b7812 */ /* 0x028fe200078ec0ff */
[----:B------:R-:W-:Y:S01]  /*5a20*/  @P2 IMAD.MOV.U32 R8, RZ, RZ, R170 ;  /* 0x000000ffff082224 */ /* 0x000fe200078e00aa */
[----:B------:R-:W-:Y:S01]  /*5a30*/  IADD3 R157, P1, R157, 0x80, RZ ;  /* 0x000000809d9d7810 */ /* 0x000fe20007f3e0ff */
[----:B------:R-:W-:Y:S02]  /*5a40*/  BSSY B1, `(.L_x_156) ;  /* 0x000000b000017945 */ /* 0x000fe40003800000 */
[----:B------:R-:W-:Y:S02]  /*5a50*/  FMUL R91, R91, R156 ;  /* 0x0000009c5b5b7220 */ /* 0x000fe40000400000 */
[----:B------:R-:W-:Y:S01]  /*5a60*/  IMAD.X R9, RZ, RZ, R9, P1 ;  /* 0x000000ffff097224 */ /* 0x000fe200008e0609 */
[----:B------:R-:W-:Y:S01]  /*5a70*/  ISETP.GT.AND P1, PT, R0, 0x79, P0 ;  /* 0x000000790000780c */ /* 0x000fe20000724270 */
[----:B------:R-:W-:Y:S02]  /*5a80*/  FFMA R91, R150, R155, R91 ;  /* 0x0000009b965b7223 */ /* 0x000fe4000000005b */
[----:B------:R-:W-:-:S02]  /*5a90*/  IMAD R90, R9, R14, RZ ;  /* 0x0000000e095a7224 */ /* 0x000fc400078e02ff */
[----:B------:R-:W-:Y:S01]  /*5aa0*/  @P2 IMAD.MOV.U32 R9, RZ, RZ, R171 ;  /* 0x000000ffff092224 */ /* 0x000fe200078e00ab */
[----:B------:R-:W-:-:S05]  /*5ab0*/  F2FP.TF32.F32.PACK_B R91, R91 ;  /* 0x0000005bff5b723e */ /* 0x000fca00024050ff */
[----:B------:R3:W-:Y:S02]  /*5ac0*/  @P2 STG.E desc[UR36][R8.64+0x1e0], R91 ;  /* 0x0001e05b08002986 */ /* 0x0007e4000c101924 */
[----:B------:R-:W-:Y:S05]  /*5ad0*/  @!P1 BRA `(.L_x_157) ;  /* 0x0000000000049947 */ /* 0x000fea0003800000 */
[----:B------:R0:W5:Y:S02]  /*5ae0*/  LDG.E.LTC128B R154, desc[UR36][R88.64+0x1e4] ;  /* 0x0001e424589a7981 */ /* 0x000164000c1e1920 */
.L_x_157:
[----:B------:R-:W-:Y:S05]  /*5af0*/  BSYNC B1 ;  /* 0x0000000000017941 */ /* 0x000fea0003800000 */
.L_x_156:
[----:B0----5:R-:W-:Y:S01]  /*5b00*/  LOP3.LUT R89, R154, 0xffffe000, RZ, 0xc0, !PT ;  /* 0xffffe0009a597812 */ /* 0x021fe200078ec0ff */
[----:B------:R-:W-:Y:S01]  /*5b10*/  IMAD R97, R157, R15, R90 ;  /* 0x0000000f9d617224 */ /* 0x000fe200078e025a */
[----:B------:R-:W-:Y:S01]  /*5b20*/  ISETP.GT.AND P0, PT, R3, 0x80, PT ;  /* 0x000000800300780c */ /* 0x000fe20003f04270 */
[----:B---3--:R-:W-:-:S04]  /*5b30*/  IMAD.WIDE.U32 R8, R157, R14, R158 ;  /* 0x0000000e9d087225 */ /* 0x008fc800078e009e */
[----:B------:R-:W-:Y:S01]  /*5b40*/  FMUL R88, R89, R156 ;  /* 0x0000009c59587220 */ /* 0x000fe20000400000 */
[----:B------:R-:W-:Y:S01]  /*5b50*/  ISETP.GT.AND P3, PT, R0, RZ, P0 ;  /* 0x000000ff0000720c */ /* 0x000fe20000764270 */
[----:B------:R-:W-:Y:S02]  /*5b60*/  IMAD.IADD R9, R9, 0x1, R97 ;  /* 0x0000000109097824 */ /* 0x000fe400078e0261 */
[----:B------:R-:W-:Y:S01]  /*5b70*/  FFMA R151, R151, R155, R88 ;  /* 0x0000009b97977223 */ /* 0x000fe20000000058 */
[----:B------:R-:W-:-:S04]  /*5b80*/  LEA R88, P2, R8, R10, 0x2 ;  /* 0x0000000a08587211 */ /* 0x000fc800078410ff */
[----:B------:R-:W-:Y:S02]  /*5b90*/  F2FP.TF32.F32.PACK_B R151, R151 ;  /* 0x00000097ff97723e */ /* 0x000fe400024050ff */
[----:B------:R-:W-:-:S03]  /*5ba0*/  LEA.HI.X R89, R8, R11, R9, 0x2, P2 ;  /* 0x0000000b08597211 */ /* 0x000fc600010f1409 */
[----:B------:R0:W-:Y:S04]  /*5bb0*/  @P1 STG.E desc[UR36][R170.64+0x1e4], R151 ;  /* 0x0001e497aa001986 */ /* 0x0001e8000c101924 */
[----:B------:R-:W3:Y:S01]  /*5bc0*/  @P3 LDG.E.LTC128B R154, desc[UR36][R88.64] ;  /* 0x00000024589a3981 */ /* 0x000ee2000c1e1920 */
[----:B------:R-:W-:Y:S01]  /*5bd0*/  IMAD.WIDE.U32 R8, R157, R14, R6 ;  /* 0x0000000e9d087225 */ /* 0x000fe200078e0006 */
[----:B------:R-:W-:Y:S01]  /*5be0*/  SHF.L.U64.HI R95, R4, 0x9, R5 ;  /* 0x00000009045f7819 */ /* 0x000fe20000010205 */
[----:B------:R-:W-:Y:S01]  /*5bf0*/  BSSY B1, `(.L_x_158) ;  /* 0x0000011000017945 */ /* 0x000fe20003800000 */
[----:B------:R-:W-:Y:S01]  /*5c00*/  ISETP.GT.AND P2, PT, R0, 0x1, P0 ;  /* 0x000000010000780c */ /* 0x000fe20000744270 */
[----:B------:R-:W-:Y:S02]  /*5c10*/  IMAD.IADD R9, R97, 0x1, R9 ;  /* 0x0000000161097824 */ /* 0x000fe400078e0209 */
[----:B------:R-:W-:-:S02]  /*5c20*/  IMAD.SHL.U32 R93, R4, 0x200, RZ ;  /* 0x00000200045d7824 */ /* 0x000fc400078e00ff */
[----:B------:R-:W-:-:S03]  /*5c30*/  IMAD.WIDE.U32 R90, R23, R12, R8 ;  /* 0x0000000c175a7225 */ /* 0x000fc600078e0008 */
[----:B------:R-:W-:Y:S01]  /*5c40*/  IADD3 R8, P1, R93, R160, RZ ;  /* 0x000000a05d087210 */ /* 0x000fe20007f3e0ff */
[----:B------:R-:W-:Y:S01]  /*5c50*/  IMAD.IADD R5, R13, 0x1, R91 ;  /* 0x000000010d057824 */ /* 0x000fe200078e025b */
[----:B------:R-:W-:-:S03]  /*5c60*/  LEA R4, P4, R90, R10, 0x2 ;  /* 0x0000000a5a047211 */ /* 0x000fc600078810ff */
[----:B------:R-:W-:Y:S01]  /*5c70*/  IMAD.X R9, R95, 0x1, R161, P1 ;  /* 0x000000015f097824 */ /* 0x000fe200008e06a1 */
[----:B------:R-:W-:Y:S02]  /*5c80*/  LEA.HI.X R5, R90, R11, R5, 0x2, P4 ;  /* 0x0000000b5a057211 */ /* 0x000fe400020f1405 */
[----:B---3--:R-:W-:-:S05]  /*5c90*/  LOP3.LUT R15, R154, 0xffffe000, RZ, 0xc0, !PT ;  /* 0xffffe0009a0f7812 */ /* 0x008fca00078ec0ff */
[----:B------:R-:W-:-:S04]  /*5ca0*/  FMUL R15, R15, R156 ;  /* 0x0000009c0f0f7220 */ /* 0x000fc80000400000 */
[----:B------:R-:W-:-:S05]  /*5cb0*/  FFMA R15, R24, R155, R15 ;  /* 0x0000009b180f7223 */ /* 0x000fca000000000f */
[----:B------:R-:W-:-:S05]  /*5cc0*/  F2FP.TF32.F32.PACK_B R15, R15 ;  /* 0x0000000fff0f723e */ /* 0x000fca00024050ff */
[----:B------:R0:W-:Y:S01]  /*5cd0*/  @P3 STG.E desc[UR36][R8.64], R15 ;  /* 0x0000000f08003986 */ /* 0x0001e2000c101924 */
[----:B------:R-:W-:Y:S05]  /*5ce0*/  @!P2 BRA `(.L_x_159) ;  /* 0x000000000004a947 */ /* 0x000fea0003800000 */
[----:B------:R3:W5:Y:S02]  /*5cf0*/  LDG.E.LTC128B R154, desc[UR36][R4.64+0x4] ;  /* 0x00000424049a7981 */ /* 0x000764000c1e1920 */
.L_x_159:
[----:B------:R-:W-:Y:S05]  /*5d00*/  BSYNC B1 ;  /* 0x0000000000017941 */ /* 0x000fea0003800000 */
.L_x_158:
[----:B-----5:R-:W-:Y:S01]  /*5d10*/  LOP3.LUT R21, R154, 0xffffe000, RZ, 0xc0, !PT ;  /* 0xffffe0009a157812 */ /* 0x020fe200078ec0ff */
[----:B0-----:R-:W-:Y:S01]  /*5d20*/  IMAD.WIDE.U32 R14, R157, R14, R162 ;  /* 0x0000000e9d0e7225 */ /* 0x001fe200078e00a2 */
[----:B------:R-:W-:Y:S01]  /*5d30*/  ISETP.GT.AND P1, PT, R3, 0x88, PT ;  /* 0x000000880300780c */ /* 0x000fe20003f24270 */
[----:B------:R-:W-:Y:S02]  /*5d40*/  BSSY B1, `(.L_x_160) ;  /* 0x000000f000017945 */ /* 0x000fe40003800000 */
[----:B------:R-:W-:Y:S01]  /*5d50*/  FMUL R24, R21, R156 ;  /* 0x0000009c15187220 */ /* 0x000fe20000400000 */
[----:B------:R-:W-:Y:S01]  /*5d60*/  ISETP.GT.AND P3, PT, R0, RZ, P1 ;  /* 0x000000ff0000720c */ /* 0x000fe20000f64270 */
[----:B------:R-:W-:Y:S01]  /*5d70*/  IMAD.IADD R97, R97, 0x1, R15 ;  /* 0x0000000161617824 */ /* 0x000fe200078e020f */
[-C--:B------:R-:W-:Y:S01]  /*5d80*/  IADD3 R20, P5, R20, R14.reuse, RZ ;  /* 0x0000000e14147210 */ /* 0x080fe20007fbe0ff */
[----:B------:R-:W-:Y:S01]  /*5d90*/  FFMA R25, R25, R155, R24 ;  /* 0x0000009b19197223 */ /* 0x000fe20000000018 */
[----:B------:R-:W-:-:S03]  /*5da0*/  IADD3 R14, P4, R6, R14, RZ ;  /* 0x0000000e060e7210 */ /* 0x000fc60007f9e0ff */
[----:B------:R-:W-:Y:S01]  /*5db0*/  IMAD.X R158, R97, 0x1, R159, P5 ;  /* 0x00000001619e7824 */ /* 0x000fe200028e069f */
[----:B------:R-:W-:Y:S01]  /*5dc0*/  F2FP.TF32.F32.PACK_B R25, R25 ;  /* 0x00000019ff19723e */ /* 0x000fe200024050ff */
[----:B------:R-:W-:Y:S01]  /*5dd0*/  IMAD.X R15, R7, 0x1, R97, P4 ;  /* 0x00000001070f7824 */ /* 0x000fe200020e0661 */
[----:B------:R-:W-:-:S03]  /*5de0*/  LEA R6, P5, R20, R10, 0x2 ;  /* 0x0000000a14067211 */ /* 0x000fc600078a10ff */
[----:B------:R0:W-:Y:S01]  /*5df0*/  @P2 STG.E desc[UR36][R8.64+0x4], R25 ;  /* 0x0000041908002986 */ /* 0x0001e2000c101924 */
[----:B------:R-:W-:Y:S01]  /*5e00*/  LEA.HI.X R7, R20, R11, R158, 0x2, P5 ;  /* 0x0000000b14077211 */ /* 0x000fe200028f149e */
[----:B------:R-:W-:Y:S08]  /*5e10*/  @!P3 BRA `(.L_x_161) ;  /* 0x000000000004b947 */ /* 0x000ff00003800000 */
[----:B------:R0:W5:Y:S02]  /*5e20*/  LDG.E.LTC128B R154, desc[UR36][R6.64] ;  /* 0x00000024069a7981 */ /* 0x000164000c1e1920 */
.L_x_161:
[----:B------:R-:W-:Y:S05]  /*5e30*/  BSYNC B1 ;  /* 0x0000000000017941 */ /* 0x000fea0003800000 */
.L_x_160:
[----:B-----5:R-:W-:Y:S01]  /*5e40*/  LOP3.LUT R3, R154, 0xffffe000, RZ, 0xc0, !PT ;  /* 0xffffe0009a037812 */ /* 0x020fe200078ec0ff */
[----:B------:R-:W-:Y:S01]  /*5e50*/  IMAD.WIDE.U32 R14, R23, R12, R14 ;  /* 0x0000000c170e7225 */ /* 0x000fe200078e000e */
[----:B0-----:R-:W-:Y:S01]  /*5e60*/  IADD3 R6, P4, R8, R167, RZ ;  /* 0x000000a708067210 */ /* 0x001fe20007f9e0ff */
[----:B------:R-:W-:Y:S01]  /*5e70*/  BSSY B1, `(.L_x_162) ;  /* 0x000000c000017945 */ /* 0x000fe20003800000 */
[----:B------:R-:W-:Y:S01]  /*5e80*/  ISETP.GT.AND P2, PT, R0, 0x1, P1 ;  /* 0x000000010000780c */ /* 0x000fe20000f44270 */
[----:B------:R-:W-:Y:S01]  /*5e90*/  FMUL R3, R3, R156 ;  /* 0x0000009c03037220 */ /* 0x000fe20000400000 */
[----:B------:R-:W-:Y:S01]  /*5ea0*/  IMAD.IADD R13, R13, 0x1, R15 ;  /* 0x000000010d0d7824 */ /* 0x000fe200078e020f */
[----:B------:R-:W-:Y:S01]  /*5eb0*/  LEA R10, P5, R14, R10, 0x2 ;  /* 0x0000000a0e0a7211 */ /* 0x000fe200078a10ff */
[----:B------:R-:W-:Y:S02]  /*5ec0*/  IMAD.X R7, R9, 0x1, R169, P4 ;  /* 0x0000000109077824 */ /* 0x000fe400020e06a9 */
[----:B------:R-:W-:Y:S01]  /*5ed0*/  FFMA R3, R26, R155, R3 ;  /* 0x0000009b1a037223 */ /* 0x000fe20000000003 */
[----:B------:R-:W-:-:S04]  /*5ee0*/  LEA.HI.X R11, R14, R11, R13, 0x2, P5 ;  /* 0x0000000b0e0b7211 */ /* 0x000fc800028f140d */
[----:B------:R-:W-:-:S05]  /*5ef0*/  F2FP.TF32.F32.PACK_B R3, R3 ;  /* 0x00000003ff03723e */ /* 0x000fca00024050ff */
[----:B------:R0:W-:Y:S01]  /*5f00*/  @P3 STG.E desc[UR36][R6.64], R3 ;  /* 0x0000000306003986 */ /* 0x0001e2000c101924 */
[----:B------:R-:W-:Y:S05]  /*5f10*/  @!P2 BRA `(.L_x_163) ;  /* 0x000000000004a947 */ /* 0x000fea0003800000 */
[----:B------:R0:W5:Y:S02]  /*5f20*/  LDG.E.LTC128B R154, desc[UR36][R10.64+0x4] ;  /* 0x000004240a9a7981 */ /* 0x000164000c1e1920 */
.L_x_163:
[----:B------:R-:W-:Y:S05]  /*5f30*/  BSYNC B1 ;  /* 0x0000000000017941 */ /* 0x000fea0003800000 */
.L_x_162:
[----:B0----5:R-:W-:Y:S01]  /*5f40*/  LOP3.LUT R3, R154, 0xffffe000, RZ, 0xc0, !PT ;  /* 0xffffe0009a037812 */ /* 0x021fe200078ec0ff */
[----:B------:R-:W-:Y:S01]  /*5f50*/  BSSY B1, `(.L_x_164) ;  /* 0x0000008000017945 */ /* 0x000fe20003800000 */
[----:B------:R-:W-:-:S03]  /*5f60*/  ISETP.GT.AND P3, PT, R0, 0x8, P0 ;  /* 0x000000080000780c */ /* 0x000fc60000764270 */
[----:B------:R-:W-:-:S04]  /*5f70*/  FMUL R12, R3, R156 ;  /* 0x0000009c030c7220 */ /* 0x000fc80000400000 */
[----:B------:R-:W-:-:S05]  /*5f80*/  FFMA R27, R27, R155, R12 ;  /* 0x0000009b1b1b7223 */ /* 0x000fca000000000c */
[----:B------:R-:W-:-:S05]  /*5f90*/  F2FP.TF32.F32.PACK_B R27, R27 ;  /* 0x0000001bff1b723e */ /* 0x000fca00024050ff */
[----:B------:R0:W-:Y:S01]  /*5fa0*/  @P2 STG.E desc[UR36][R6.64+0x4], R27 ;  /* 0x0000041b06002986 */ /* 0x0001e2000c101924 */
[----:B------:R-:W-:Y:S05]  /*5fb0*/  @!P3 BRA `(.L_x_165) ;  /* 0x000000000004b947 */ /* 0x000fea0003800000 */
[----:B------:R0:W5:Y:S02]  /*5fc0*/  LDG.E.LTC128B R154, desc[UR36][R4.64+0x20] ;  /* 0x00002024049a7981 */ /* 0x000164000c1e1920 */
.L_x_165:
[----:B------:R-:W-:Y:S05]  /*5fd0*/  BSYNC B1 ;  /* 0x0000000000017941 */ /* 0x000fea0003800000 */
.L_x_164:
[----:B-----5:R-:W-:Y:S01]  /*5fe0*/  LOP3.LUT R3, R154, 0xffffe000, RZ, 0xc0, !PT ;  /* 0xffffe0009a037812 */ /* 0x020fe200078ec0ff */
[----:B0-----:R-:W-:Y:S01]  /*5ff0*/  IMAD.MOV.U32 R6, RZ, RZ, R8 ;  /* 0x000000ffff067224 */ /* 0x001fe200078e0008 */
[----:B------:R-:W-:Y:S01]  /*6000*/  ISETP.GT.AND P2, PT, R0, 0x9, P0 ;  /* 0x000000090000780c */ /* 0x000fe20000744270 */
[----:B------:R-:W-:Y:S01]  /*6010*/  IMAD.MOV.U32 R7, RZ, RZ, R9 ;  /* 0x000000ffff077224 */ /* 0x000fe200078e0009 */
[----:B------:R-:W-:Y:S01]  /*6020*/  BSSY B1, `(.L_x_166) ;  /* 0x0000007000017945 */ /* 0x000fe20003800000 */
[----:B------:R-:W-:-:S04]  /*6030*/  FMUL R3, R3, R156 ;  /* 0x0000009c03037220 */ /* 0x000fc80000400000 */
[----:B------:R-:W-:-:S05]  /*6040*/  FFMA R3, R28, R155, R3 ;  /* 0x0000009b1c037223 */ /* 0x000fca0000000003 */
[----:B------:R-:W-:-:S05]  /*6050*/  F2FP.TF32.F32.PACK_B R3, R3 ;  /* 0x00000003ff03723e */ /* 0x000fca00024050ff */
[----:B------:R0:W-:Y:S01]  /*6060*/  @P3 STG.E desc[UR36][R6.64+0x20], R3 ;  /* 0x0000200306003986 */ /* 0x0001e2000c101924 */
[----:B------:R-:W-:Y:S05]  /*6070*/  @!P2 BRA `(.L_x_167) ;  /* 0x000000000004a947 */ /* 0x000fea0003800000 */
[----:B------:R0:W5:Y:S02]  /*6080*/  LDG.E.LTC128B R154, desc[UR36][R4.64+0x24] ;  /* 0x00002424049a7981 */ /* 0x000164000c1e1920 */
.L_x_167:
[----:B------:R-:W-:Y:S05]  /*6090*/  BSYNC B1 ;  /* 0x0000000000017941 */ /* 0x000fea0003800000 */
.L_x_166:
        /* <DEDUP_REMOVED lines=9> */
.L_x_169:
[----:B------:R-:W-:Y:S05]  /*6130*/  BSYNC B1 ;  /* 0x0000000000017941 */ /* 0x000fea0003800000 */
.L_x_168:
[----:B-----5:R-:W-:Y:S01]  /*6140*/  LOP3.LUT R3, R154, 0xffffe000, RZ, 0xc0, !PT ;  /* 0xffffe0009a037812 */ /* 0x020fe200078ec0ff */
[----:B------:R-:W-:Y:S01]  /*6150*/  BSSY B1, `(.L_x_170) ;  /* 0x000000a000017945 */ /* 0x000fe20003800000 */
[----:B------:R-:W-:Y:S02]  /*6160*/  IADD3 R8, P3, R167, R8, RZ ;  /* 0x00000008a7087210 */ /* 0x000fe40007f7e0ff */
[----:B------:R-:W-:Y:S01]  /*6170*/  ISETP.GT.AND P2, PT, R0, 0x9, P1 ;  /* 0x000000090000780c */ /* 0x000fe20000f44270 */
[----:B------:R-:W-:Y:S02]  /*6180*/  FMUL R3, R3, R156 ;  /* 0x0000009c03037220 */ /* 0x000fe40000400000 */
[----:B------:R-:W-:Y:S02]  /*6190*/  IMAD.X R9, R169, 0x1, R9, P3 ;  /* 0x00000001a9097824 */ /* 0x000fe400018e0609 */
[----:B------:R-:W-:-:S05]  /*61a0*/  FFMA R3, R30, R155, R3 ;  /* 0x0000009b1e037223 */ /* 0x000fca0000000003 */
[----:B------:R-:W-:-:S05]  /*61b0*/  F2FP.TF32.F32.PACK_B R3, R3 ;  /* 0x00000003ff03723e */ /* 0x000fca00024050ff */
[----:B------:R0:W-:Y:S01]  /*61c0*/  @P4 STG.E desc[UR36][R8.64+0x20], R3 ;  /* 0x0000200308004986 */ /* 0x0001e2000c101924 */
[----:B------:R-:W-:Y:S05]  /*61d0*/  @!P2 BRA `(.L_x_171) ;  /* 0x000000000004a947 */ /* 0x000fea0003800000 */
[----:B------:R0:W5:Y:S02]  /*61e0*/  LDG.E.LTC128B R154, desc[UR36][R10.64+0x24] ;  /* 0x000024240a9a7981 */ /* 0x000164000c1e1920 */
.L_x_171:
[----:B------:R-:W-:Y:S05]  /*61f0*/  BSYNC B1 ;  /* 0x0000000000017941 */ /* 0x000fea0003800000 */
.L_x_170:
[----:B0----5:R-:W-:Y:S01]  /*6200*/  LOP3.LUT R3, R154, 0xffffe000, RZ, 0xc0, !PT ;  /* 0xffffe0009a037812 */ /* 0x021fe200078ec0ff */
[----:B------:R-:W-:Y:S01]  /*6210*/  BSSY B1, `(.L_x_172) ;  /* 0x000000a000017945 */ /* 0x000fe20003800000 */
[----:B------:R-:W-:Y:S02]  /*6220*/  IADD3 R8, P4, P5, R167, R160, R93 ;  /* 0x000000a0a7087210 */ /* 0x000fe40007d9e05d */
[----:B------:R-:W-:Y:S01]  /*6230*/  ISETP.GT.AND P3, PT, R0, 0x10, P0 ;  /* 0x000000100000780c */ /* 0x000fe20000764270 */
[----:B------:R-:W-:Y:S01]  /*6240*/  FMUL R12, R3, R156 ;  /* 0x0000009c030c7220 */ /* 0x000fe20000400000 */
[----:B------:R-:W-:-:S03]  /*6250*/  IADD3.X R9, R169, R161, R95, P4, P5 ;  /* 0x000000a1a9097210 */ /* 0x000fc600027ea45f */
[----:B------:R-:W-:-:S05]  /*6260*/  FFMA R31, R31, R155, R12 ;  /* 0x0000009b1f1f7223 */ /* 0x000fca000000000c */
[----:B------:R-:W-:-:S05]  /*6270*/  F2FP.TF32.F32.PACK_B R31, R31 ;  /* 0x0000001fff1f723e */ /* 0x000fca00024050ff */
[----:B------:R0:W-:Y:S01]  /*6280*/  @P2 STG.E desc[UR36][R8.64+0x24], R31 ;  /* 0x0000241f08002986 */ /* 0x0001e2000c101924 */
[----:B------:R-:W-:Y:S05]  /*6290*/  @!P3 BRA `(.L_x_173) ;  /* 0x000000000004b947 */ /* 0x000fea0003800000 */
[----:B------:R0:W5:Y:S02]  /*62a0*/  LDG.E.LTC128B R154, desc[UR36][R4.64+0x40] ;  /* 0x00004024049a7981 */ /* 0x000164000c1e1920 */
.L_x_173:
[----:B------:R-:W-:Y:S05]  /*62b0*/  BSYNC B1 ;  /* 0x0000000000017941 */ /* 0x000fea0003800000 */
.L_x_172:
[----:B-----5:R-:W-:Y:S01]  /*62c0*/  LOP3.LUT R3, R154, 0xffffe000, RZ, 0xc0, !PT ;  /* 0xffffe0009a037812 */ /* 0x020fe200078ec0ff */
        /* <DEDUP_REMOVED lines=8> */
.L_x_175:
[----:B------:R-:W-:Y:S05]  /*6350*/  BSYNC B1 ;  /* 0x0000000000017941 */ /* 0x000fea0003800000 */
.L_x_174:
        /* <DEDUP_REMOVED lines=9> */
.L_x_177:
[----:B------:R-:W-:Y:S05]  /*63f0*/  BSYNC B1 ;  /* 0x0000000000017941 */ /* 0x000fea0003800000 */
.L_x_176:
        /* <DEDUP_REMOVED lines=9> */
.L_x_179:
[----:B------:R-:W-:Y:S05]  /*6490*/  BSYNC B1 ;  /* 0x0000000000017941 */ /* 0x000fea0003800000 */
.L_x_178:
        /* <DEDUP_REMOVED lines=9> */
.L_x_181:
[----:B------:R-:W-:Y:S05]  /*6530*/  BSYNC B1 ;  /* 0x0000000000017941 */ /* 0x000fea0003800000 */
.L_x_180:
        /* <DEDUP_REMOVED lines=9> */
.L_x_183:
[----:B------:R-:W-:Y:S05]  /*65d0*/  BSYNC B1 ;  /* 0x0000000000017941 */ /* 0x000fea0003800000 */
.L_x_182:
        /* <DEDUP_REMOVED lines=9> */
.L_x_185:
[----:B------:R-:W-:Y:S05]  /*6670*/  BSYNC B1 ;  /* 0x0000000000017941 */ /* 0x000fea0003800000 */
.L_x_184:
        /* <DEDUP_REMOVED lines=9> */
.L_x_187:
[----:B------:R-:W-:Y:S05]  /*6710*/  BSYNC B1 ;  /* 0x0000000000017941 */ /* 0x000fea0003800000 */
.L_x_186:
        /* <DEDUP_REMOVED lines=9> */
.L_x_189:
[----:B------:R-:W-:Y:S05]  /*67b0*/  BSYNC B1 ;  /* 0x0000000000017941 */ /* 0x000fea0003800000 */
.L_x_188:
        /* <DEDUP_REMOVED lines=9> */
.L_x_191:
[----:B------:R-:W-:Y:S05]  /*6850*/  BSYNC B1 ;  /* 0x0000000000017941 */ /* 0x000fea0003800000 */
.L_x_190:
        /* <DEDUP_REMOVED lines=9> */
.L_x_193:
[----:B------:R-:W-:Y:S05]  /*68f0*/  BSYNC B1 ;  /* 0x0000000000017941 */ /* 0x000fea0003800000 */
.L_x_192:
        /* <DEDUP_REMOVED lines=9> */
.L_x_195:
[----:B------:R-:W-:Y:S05]  /*6990*/  BSYNC B1 ;  /* 0x0000000000017941 */ /* 0x000fea0003800000 */
.L_x_194:
        /* <DEDUP_REMOVED lines=9> */
.L_x_197:
[----:B------:R-:W-:Y:S05]  /*6a30*/  BSYNC B1 ;  /* 0x0000000000017941 */ /* 0x000fea0003800000 */
.L_x_196:
        /* <DEDUP_REMOVED lines=9> */
.L_x_199:
[----:B------:R-:W-:Y:S05]  /*6ad0*/  BSYNC B1 ;  /* 0x0000000000017941 */ /* 0x000fea0003800000 */
.L_x_198:
        /* <DEDUP_REMOVED lines=9> */
.L_x_201:
[----:B------:R-:W-:Y:S05]  /*6b70*/  BSYNC B1 ;  /* 0x0000000000017941 */ /* 0x000fea0003800000 */
.L_x_200:
        /* <DEDUP_REMOVED lines=9> */
.L_x_203:
[----:B------:R-:W-:Y:S05]  /*6c10*/  BSYNC B1 ;  /* 0x0000000000017941 */ /* 0x000fea0003800000 */
.L_x_202:
        /* <DEDUP_REMOVED lines=9> */
.L_x_205:
[----:B------:R-:W-:Y:S05]  /*6cb0*/  BSYNC B1 ;  /* 0x0000000000017941 */ /* 0x000fea0003800000 */
.L_x_204:
        /* <DEDUP_REMOVED lines=9> */
.L_x_207:
[----:B------:R-:W-:Y:S05]  /*6d50*/  BSYNC B1 ;  /* 0x0000000000017941 */ /* 0x000fea0003800000 */
.L_x_206:
        /* <DEDUP_REMOVED lines=9> */
.L_x_209:
[----:B------:R-:W-:Y:S05]  /*6df0*/  BSYNC B1 ;  /* 0x0000000000017941 */ /* 0x000fea0003800000 */
.L_x_208:
        /* <DEDUP_REMOVED lines=9> */
.L_x_211:
[----:B------:R-:W-:Y:S05]  /*6e90*/  BSYNC B1 ;  /* 0x0000000000017941 */ /* 0x000fea0003800000 */
.L_x_210:
        /* <DEDUP_REMOVED lines=9> */
.L_x_213:
[----:B------:R-:W-:Y:S05]  /*6f30*/  BSYNC B1 ;  /* 0x0000000000017941 */ /* 0x000fea0003800000 */
.L_x_212:
        /* <DEDUP_REMOVED lines=9> */
.L_x_215:
[----:B------:R-:W-:Y:S05]  /*6fd0*/  BSYNC B1 ;  /* 0x0000000000017941 */ /* 0x000fea0003800000 */
.L_x_214:
        /* <DEDUP_REMOVED lines=9> */
.L_x_217:
[----:B------:R-:W-:Y:S05]  /*7070*/  BSYNC B1 ;  /* 0x0000000000017941 */ /* 0x000fea0003800000 */
.L_x_216:
        /* <DEDUP_REMOVED lines=9> */
.L_x_219:
[----:B------:R-:W-:Y:S05]  /*7110*/  BSYNC B1 ;  /* 0x0000000000017941 */ /* 0x000fea0003800000 */
.L_x_218:
        /* <DEDUP_REMOVED lines=9> */
.L_x_221:
[----:B------:R-:W-:Y:S05]  /*71b0*/  BSYNC B1 ;  /* 0x0000000000017941 */ /* 0x000fea0003800000 */
.L_x_220:
        /* <DEDUP_REMOVED lines=9> */
.L_x_223:
[----:B------:R-:W-:Y:S05]  /*7250*/  BSYNC B1 ;  /* 0x0000000000017941 */ /* 0x000fea0003800000 */
.L_x_222:
        /* <DEDUP_REMOVED lines=9> */
.L_x_225:
[----:B------:R-:W-:Y:S05]  /*72f0*/  BSYNC B1 ;  /* 0x0000000000017941 */ /* 0x000fea0003800000 */
.L_x_224:
        /* <DEDUP_REMOVED lines=9> */
.L_x_227:
[----:B------:R-:W-:Y:S05]  /*7390*/  BSYNC B1 ;  /* 0x0000000000017941 */ /* 0x000fea0003800000 */
.L_x_226:
        /* <DEDUP_REMOVED lines=9> */
.L_x_229:
[----:B------:R-:W-:Y:S05]  /*7430*/  BSYNC B1 ;  /* 0x0000000000017941 */ /* 0x000fea0003800000 */
.L_x_228:
        /* <DEDUP_REMOVED lines=9> */
.L_x_231:
[----:B------:R-:W-:Y:S05]  /*74d0*/  BSYNC B1 ;  /* 0x0000000000017941 */ /* 0x000fea0003800000 */
.L_x_230:
        /* <DEDUP_REMOVED lines=9> */
.L_x_233:
[----:B------:R-:W-:Y:S05]  /*7570*/  BSYNC B1 ;  /* 0x0000000000017941 */ /* 0x000fea0003800000 */
.L_x_232:
        /* <DEDUP_REMOVED lines=9> */
.L_x_235:
[----:B------:R-:W-:Y:S05]  /*7610*/  BSYNC B1 ;  /* 0x0000000000017941 */ /* 0x000fea0003800000 */
.L_x_234:
        /* <DEDUP_REMOVED lines=9> */
.L_x_237:
[----:B------:R-:W-:Y:S05]  /*76b0*/  BSYNC B1 ;  /* 0x0000000000017941 */ /* 0x000fea0003800000 */
.L_x_236:
        /* <DEDUP_REMOVED lines=9> */
.L_x_239:
[----:B------:R-:W-:Y:S05]  /*7750*/  BSYNC B1 ;  /* 0x0000000000017941 */ /* 0x000fea0003800000 */
.L_x_238:
        /* <DEDUP_REMOVED lines=9> */
.L_x_241:
[----:B------:R-:W-:Y:S05]  /*77f0*/  BSYNC B1 ;  /* 0x0000000000017941 */ /* 0x000fea0003800000 */
.L_x_240:
        /* <DEDUP_REMOVED lines=9> */
.L_x_243:
[----:B------:R-:W-:Y:S05]  /*7890*/  BSYNC B1 ;  /* 0x0000000000017941 */ /* 0x000fea0003800000 */
.L_x_242:
        /* <DEDUP_REMOVED lines=9> */
.L_x_245:
[----:B------:R-:W-:Y:S05]  /*7930*/  BSYNC B1 ;  /* 0x0000000000017941 */ /* 0x000fea0003800000 */
.L_x_244:
        /* <DEDUP_REMOVED lines=9> */
.L_x_247:
[----:B------:R-:W-:Y:S05]  /*79d0*/  BSYNC B1 ;  /* 0x0000000000017941 */ /* 0x000fea0003800000 */
.L_x_246:
        /* <DEDUP_REMOVED lines=9> */
.L_x_249:
[----:B------:R-:W-:Y:S05]  /*7a70*/  BSYNC B1 ;  /* 0x0000000000017941 */ /* 0x000fea0003800000 */
.L_x_248:
        /* <DEDUP_REMOVED lines=9> */
.L_x_251:
[----:B------:R-:W-:Y:S05]  /*7b10*/  BSYNC B1 ;  /* 0x0000000000017941 */ /* 0x000fea0003800000 */
.L_x_250:
        /* <DEDUP_REMOVED lines=9> */
.L_x_253:
[----:B------:R-:W-:Y:S05]  /*7bb0*/  BSYNC B1 ;  /* 0x0000000000017941 */ /* 0x000fea0003800000 */
.L_x_252:
        /* <DEDUP_REMOVED lines=9> */
.L_x_255:
[----:B------:R-:W-:Y:S05]  /*7c50*/  BSYNC B1 ;  /* 0x0000000000017941 */ /* 0x000fea0003800000 */
.L_x_254:
        /* <DEDUP_REMOVED lines=9> */
.L_x_257:
[----:B------:R-:W-:Y:S05]  /*7cf0*/  BSYNC B1 ;  /* 0x0000000000017941 */ /* 0x000fea0003800000 */
.L_x_256:
        /* <DEDUP_REMOVED lines=9> */
.L_x_259:
[----:B------:R-:W-:Y:S05]  /*7d90*/  BSYNC B1 ;  /* 0x0000000000017941 */ /* 0x000fea0003800000 */
.L_x_258:
        /* <DEDUP_REMOVED lines=9> */
.L_x_261:
[----:B------:R-:W-:Y:S05]  /*7e30*/  BSYNC B1 ;  /* 0x0000000000017941 */ /* 0x000fea0003800000 */
.L_x_260:
        /* <DEDUP_REMOVED lines=9> */
.L_x_263:
[----:B------:R-:W-:Y:S05]  /*7ed0*/  BSYNC B1 ;  /* 0x0000000000017941 */ /* 0x000fea0003800000 */
.L_x_262:
        /* <DEDUP_REMOVED lines=9> */
.L_x_265:
[----:B------:R-:W-:Y:S05]  /*7f70*/  BSYNC B1 ;  /* 0x0000000000017941 */ /* 0x000fea0003800000 */
.L_x_264:
        /* <DEDUP_REMOVED lines=9> */
.L_x_267:
[----:B------:R-:W-:Y:S05]  /*8010*/  BSYNC B1 ;  /* 0x0000000000017941 */ /* 0x000fea0003800000 */
.L_x_266:
        /* <DEDUP_REMOVED lines=9> */
.L_x_269:
[----:B------:R-:W-:Y:S05]  /*80b0*/  BSYNC B1 ;  /* 0x0000000000017941 */ /* 0x000fea0003800000 */
.L_x_268:
        /* <DEDUP_REMOVED lines=9> */
.L_x_271:
[----:B------:R-:W-:Y:S05]  /*8150*/  BSYNC B1 ;  /* 0x0000000000017941 */ /* 0x000fea0003800000 */
.L_x_270:
        /* <DEDUP_REMOVED lines=9> */
.L_x_273:
[----:B------:R-:W-:Y:S05]  /*81f0*/  BSYNC B1 ;  /* 0x0000000000017941 */ /* 0x000fea0003800000 */
.L_x_272:
        /* <DEDUP_REMOVED lines=9> */
.L_x_275:
[----:B------:R-:W-:Y:S05]  /*8290*/  BSYNC B1 ;  /* 0x0000000000017941 */ /* 0x000fea0003800000 */
.L_x_274:
        /* <DEDUP_REMOVED lines=9> */
.L_x_277:
[----:B------:R-:W-:Y:S05]  /*8330*/  BSYNC B1 ;  /* 0x0000000000017941 */ /* 0x000fea0003800000 */
.L_x_276:
        /* <DEDUP_REMOVED lines=9> */
.L_x_279:
[----:B------:R-:W-:Y:S05]  /*83d0*/  BSYNC B1 ;  /* 0x0000000000017941 */ /* 0x000fea0003800000 */
.L_x_278:
[----:B0----5:R-:W-:Y:S01]  /*83e0*/  LOP3.LUT R3, R154, 0xffffe000, RZ, 0xc0, !PT ;  /* 0xffffe0009a037812 */ /* 0x021fe200078ec0ff */
[----:B------:R-:W-:Y:S01]  /*83f0*/  BSSY B1, `(.L_x_280) ;  /* 0x0000008000017945 */ /* 0x000fe20003800000 */
[----:B------:R-:W-:-:S03]  /*8400*/  ISETP.GT.AND P2, PT, R0, 0x78, P1 ;  /* 0x000000780000780c */ /* 0x000fc60000f44270 */
[----:B---3--:R-:W-:-:S04]  /*8410*/  FMUL R4, R3, R156 ;  /* 0x0000009c03047220 */ /* 0x008fc80000400000 */
[----:B------:R-:W-:-:S05]  /*8420*/  FFMA R85, R85, R155, R4 ;  /* 0x0000009b55557223 */ /* 0x000fca0000000004 */
[----:B------:R-:W-:-:S05]  /*8430*/  F2FP.TF32.F32.PACK_B R85, R85 ;  /* 0x00000055ff55723e */ /* 0x000fca00024050ff */
[----:B------:R0:W-:Y:S01]  /*8440*/  @P0 STG.E desc[UR36][R6.64+0x1e4], R85 ;  /* 0x0001e45506000986 */ /* 0x0001e2000c101924 */
[----:B------:R-:W-:Y:S05]  /*8450*/  @!P2 BRA `(.L_x_281) ;  /* 0x000000000004a947 */ /* 0x000fea0003800000 */
[----:B------:R3:W5:Y:S02]  /*8460*/  LDG.E.LTC128B R154, desc[UR36][R10.64+0x1e0] ;  /* 0x0001e0240a9a7981 */ /* 0x000764000c1e1920 */
.L_x_281:
[----:B------:R-:W-:Y:S05]  /*8470*/  BSYNC B1 ;  /* 0x0000000000017941 */ /* 0x000fea0003800000 */
.L_x_280:
[----:B-----5:R-:W-:Y:S01]  /*8480*/  LOP3.LUT R3, R154, 0xffffe000, RZ, 0xc0, !PT ;  /* 0xffffe0009a037812 */ /* 0x020fe200078ec0ff */
[----:B------:R-:W-:Y:S01]  /*8490*/  @P2 IMAD.MOV.U32 R4, RZ, RZ, R8 ;  /* 0x000000ffff042224 */ /* 0x000fe200078e0008 */
[----:B------:R-:W-:Y:S01]  /*84a0*/  ISETP.GT.AND P1, PT, R0, 0x79, P1 ;  /* 0x000000790000780c */ /* 0x000fe20000f24270 */
[----:B------:R-:W-:Y:S01]  /*84b0*/  @P2 IMAD.MOV.U32 R5, RZ, RZ, R9 ;  /* 0x000000ffff052224 */ /* 0x000fe200078e0009 */
[----:B------:R-:W-:Y:S01]  /*84c0*/  BSSY B1, `(.L_x_282) ;  /* 0x0000007000017945 */ /* 0x000fe20003800000 */
[----:B------:R-:W-:-:S04]  /*84d0*/  FMUL R3, R3, R156 ;  /* 0x0000009c03037220 */ /* 0x000fc80000400000 */
[----:B------:R-:W-:-:S05]  /*84e0*/  FFMA R3, R86, R155, R3 ;  /* 0x0000009b56037223 */ /* 0x000fca0000000003 */
[----:B------:R-:W-:-:S05]  /*84f0*/  F2FP.TF32.F32.PACK_B R3, R3 ;  /* 0x00000003ff03723e */ /* 0x000fca00024050ff */
[----:B------:R0:W-:Y:S01]  /*8500*/  @P2 STG.E desc[UR36][R4.64+0x1e0], R3 ;  /* 0x0001e00304002986 */ /* 0x0001e2000c101924 */
[----:B------:R-:W-:Y:S05]  /*8510*/  @!P1 BRA `(.L_x_283) ;  /* 0x0000000000049947 */ /* 0x000fea0003800000 */
[----:B------:R0:W5:Y:S02]  /*8520*/  LDG.E.LTC128B R154, desc[UR36][R10.64+0x1e4] ;  /* 0x0001e4240a9a7981 */ /* 0x000164000c1e1920 */
.L_x_283:
[----:B------:R-:W-:Y:S05]  /*8530*/  BSYNC B1 ;  /* 0x0000000000017941 */ /* 0x000fea0003800000 */
.L_x_282:
[----:B------:R-:W-:Y:S05]  /*8540*/  @!P1 BRA `(.L_x_284) ;  /* 0x00000024003c9947 */ /* 0x000fea0003800000 */
[----:B0----5:R-:W-:-:S05]  /*8550*/  LOP3.LUT R3, R154, 0xffffe000, RZ, 0xc0, !PT ;  /* 0xffffe0009a037812 */ /* 0x021fca00078ec0ff */
[----:B------:R-:W-:-:S04]  /*8560*/  FMUL R0, R3, R156 ;  /* 0x0000009c03007220 */ /* 0x000fc80000400000 */
[----:B------:R-:W-:-:S05]  /*8570*/  FFMA R87, R87, R155, R0 ;  /* 0x0000009b57577223 */ /* 0x000fca0000000000 */
[----:B------:R-:W-:-:S05]  /*8580*/  F2FP.TF32.F32.PACK_B R87, R87 ;  /* 0x00000057ff57723e */ /* 0x000fca00024050ff */
[----:B------:R0:W-:Y:S01]  /*8590*/  STG.E desc[UR36][R8.64+0x1e4], R87 ;  /* 0x0001e45708007986 */ /* 0x0001e2000c101924 */
[----:B------:R-:W-:Y:S05]  /*85a0*/  BRA `(.L_x_284) ;  /* 0x0000002400247947 */ /* 0x000fea0003800000 */
.L_x_33:
[----:B------:R-:W-:Y:S01]  /*85b0*/  ULDC.64 UR4, c[0x0][0x5c0] ;  /* 0x0001700000047ab9 */ /* 0x000fe20000000a00 */
[-C--:B------:R-:W-:Y:S01]  /*85c0*/  FMUL R15, R88, R155.reuse ;  /* 0x0000009b580f7220 */ /* 0x080fe20000400000 */
[----:B------:R-:W-:Y:S01]  /*85d0*/  LEA R6, P0, R170, UR4, 0x2 ;  /* 0x00000004aa067c11 */ /* 0x000fe2000f8010ff */
[----:B------:R-:W-:Y:S01]  /*85e0*/  IMAD.SHL.U32 R11, R4, 0x20, RZ ;  /* 0x00000020040b7824 */ /* 0x000fe200078e00ff */
[----:B------:R-:W-:Y:S01]  /*85f0*/  ISETP.GT.AND P5, PT, R0, 0x1, P3 ;  /* 0x000000010000780c */ /* 0x000fe20001fa4270 */
[-C--:B------:R-:W-:Y:S01]  /*8600*/  FMUL R89, R89, R155.reuse ;  /* 0x0000009b59597220 */ /* 0x080fe20000400000 */
[----:B------:R-:W-:Y:S01]  /*8610*/  LEA.HI.X R7, R170, UR5, R173, 0x2, P0 ;  /* 0x00000005aa077c11 */ /* 0x000fe200080f14ad */
[-C--:B------:R-:W-:Y:S01]  /*8620*/  FMUL R21, R90, R155.reuse ;  /* 0x0000009b5a157220 */ /* 0x080fe20000400000 */
[----:B------:R-:W-:Y:S01]  /*8630*/  ISETP.GT.AND P0, PT, R3, 0x8, PT ;  /* 0x000000080300780c */ /* 0x000fe20003f04270 */
[----:B------:R-:W-:Y:S01]  /*8640*/  FMUL R91, R91, R155 ;  /* 0x0000009b5b5b7220 */ /* 0x000fe20000400000 */
[----:B------:R-:W-:Y:S01]  /*8650*/  F2FP.TF32.F32.PACK_B R15, R15 ;  /* 0x0000000fff0f723e */ /* 0x000fe200024050ff */
[-C--:B------:R-:W-:Y:S01]  /*8660*/  FMUL R93, R93, R155.reuse ;  /* 0x0000009b5d5d7220 */ /* 0x080fe20000400000 */
[----:B------:R-:W-:Y:S01]  /*8670*/  ISETP.GT.AND P1, PT, R0, RZ, P0 ;  /* 0x000000ff0000720c */ /* 0x000fe20000724270 */
[-C--:B------:R-:W-:Y:S01]  /*8680*/  FMUL R23, R94, R155.reuse ;  /* 0x0000009b5e177220 */ /* 0x080fe20000400000 */
[----:B------:R-:W-:Y:S01]  /*8690*/  ISETP.GT.AND P4, PT, R0, 0x1, P0 ;  /* 0x000000010000780c */ /* 0x000fe20000784270 */
[----:B------:R0:W-:Y:S01]  /*86a0*/  @P2 STG.E desc[UR36][R6.64], R15 ;  /* 0x0000000f06002986 */ /* 0x0001e2000c101924 */
[----:B------:R-:W-:Y:S01]  /*86b0*/  SHF.L.U64.HI R9, R4, 0x5, R5 ;  /* 0x0000000504097819 */ /* 0x000fe20000010205 */
[-C--:B------:R-:W-:Y:S01]  /*86c0*/  FMUL R95, R95, R155.reuse ;  /* 0x0000009b5f5f7220 */ /* 0x080fe20000400000 */
[-C--:B------:R-:W-:Y:S01]  /*86d0*/  IADD3 R12, P2, R11, R6.reuse, RZ ;  /* 0x000000060b0c7210 */ /* 0x080fe20007f5e0ff */
[----:B------:R-:W-:Y:S01]  /*86e0*/  FMUL R97, R97, R155 ;  /* 0x0000009b61617220 */ /* 0x000fe20000400000 */
[----:B------:R-:W-:Y:S01]  /*86f0*/  F2FP.TF32.F32.PACK_B R89, R89 ;  /* 0x00000059ff59723e */ /* 0x000fe200024050ff */
[----:B------:R-:W-:Y:S01]  /*8700*/  FMUL R99, R99, R155 ;  /* 0x0000009b63637220 */ /* 0x000fe20000400000 */
[----:B------:R-:W-:Y:S01]  /*8710*/  F2FP.TF32.F32.PACK_B R21, R21 ;  /* 0x00000015ff15723e */ /* 0x000fe200024050ff */
[----:B------:R-:W-:Y:S01]  /*8720*/  IMAD.X R13, R9, 0x1, R7, P2 ;  /* 0x00000001090d7824 */ /* 0x000fe200010e0607 */
[----:B------:R-:W-:Y:S01]  /*8730*/  F2FP.TF32.F32.PACK_B R91, R91 ;  /* 0x0000005bff5b723e */ /* 0x000fe200024050ff */
[----:B------:R-:W-:Y:S01]  /*8740*/  @P5 STG.E desc[UR36][R6.64+0x4], R89 ;  /* 0x0000045906005986 */ /* 0x000fe2000c101924 */
[----:B------:R-:W-:Y:S01]  /*8750*/  ISETP.GT.AND P5, PT, R0, 0x8, P3 ;  /* 0x000000080000780c */ /* 0x000fe20001fa4270 */
[-C--:B0-----:R-:W-:Y:S01]  /*8760*/  FMUL R15, R92, R155.reuse ;  /* 0x0000009b5c0f7220 */ /* 0x081fe20000400000 */
[C---:B------:R-:W-:Y:S01]  /*8770*/  ISETP.GT.AND P2, PT, R0.reuse, 0x9, P3 ;  /* 0x000000090000780c */ /* 0x040fe20001f44270 */
[----:B------:R0:W-:Y:S01]  /*8780*/  @P1 STG.E desc[UR36][R12.64], R21 ;  /* 0x000000150c001986 */ /* 0x0001e2000c101924 */
[C---:B------:R-:W-:Y:S01]  /*8790*/  ISETP.GT.AND P1, PT, R0.reuse, 0x8, P0 ;  /* 0x000000080000780c */ /* 0x040fe20000724270 */
[----:B------:R-:W-:Y:S01]  /*87a0*/  FMUL R101, R101, R155 ;  /* 0x0000009b65657220 */ /* 0x000fe20000400000 */
[----:B------:R-:W-:Y:S01]  /*87b0*/  F2FP.TF32.F32.PACK_B R15, R15 ;  /* 0x0000000fff0f723e */ /* 0x000fe200024050ff */
[----:B------:R-:W-:Y:S01]  /*87c0*/  @P4 STG.E desc[UR36][R12.64+0x4], R91 ;  /* 0x0000045b0c004986 */ /* 0x000fe2000c101924 */
[----:B------:R-:W-:Y:S01]  /*87d0*/  ISETP.GT.AND P4, PT, R0, 0x9, P0 ;  /* 0x000000090000780c */ /* 0x000fe20000784270 */
[----:B------:R-:W-:Y:S01]  /*87e0*/  FMUL R103, R103, R155 ;  /* 0x0000009b67677220 */ /* 0x000fe20000400000 */
[----:B------:R-:W-:Y:S01]  /*87f0*/  F2FP.TF32.F32.PACK_B R93, R93 ;  /* 0x0000005dff5d723e */ /* 0x000fe200024050ff */
[----:B------:R-:W-:Y:S01]  /*8800*/  FMUL R105, R105, R155 ;  /* 0x0000009b69697220 */ /* 0x000fe20000400000 */
[----:B------:R-:W-:Y:S01]  /*8810*/  F2FP.TF32.F32.PACK_B R23, R23 ;  /* 0x00000017ff17723e */ /* 0x000fe200024050ff */
[----:B------:R1:W-:Y:S01]  /*8820*/  @P5 STG.E desc[UR36][R6.64+0x20], R15 ;  /* 0x0000200f06005986 */ /* 0x0003e2000c101924 */
[----:B------:R-:W-:Y:S01]  /*8830*/  F2FP.TF32.F32.PACK_B R95, R95 ;  /* 0x0000005fff5f723e */ /* 0x000fe200024050ff */
[-C--:B0-----:R-:W-:Y:S01]  /*8840*/  FMUL R21, R96, R155.reuse ;  /* 0x0000009b60157220 */ /* 0x081fe20000400000 */
[C---:B------:R-:W-:Y:S01]  /*8850*/  ISETP.GT.AND P5, PT, R0.reuse, 0x10, P3 ;  /* 0x000000100000780c */ /* 0x040fe20001fa4270 */
[----:B------:R-:W-:Y:S01]  /*8860*/  @P2 STG.E desc[UR36][R6.64+0x24], R93 ;  /* 0x0000245d06002986 */ /* 0x000fe2000c101924 */
[C---:B------:R-:W-:Y:S01]  /*8870*/  ISETP.GT.AND P2, PT, R0.reuse, 0x11, P3 ;  /* 0x000000110000780c */ /* 0x040fe20001f44270 */
[----:B------:R-:W-:Y:S01]  /*8880*/  FMUL R107, R107, R155 ;  /* 0x0000009b6b6b7220 */ /* 0x000fe20000400000 */
[----:B------:R-:W-:Y:S01]  /*8890*/  F2FP.TF32.F32.PACK_B R21, R21 ;  /* 0x00000015ff15723e */ /* 0x000fe200024050ff */
[----:B------:R0:W-:Y:S01]  /*88a0*/  @P1 STG.E desc[UR36][R12.64+0x20], R23 ;  /* 0x000020170c001986 */ /* 0x0001e2000c101924 */
[C---:B------:R-:W-:Y:S01]  /*88b0*/  ISETP.GT.AND P1, PT, R0.reuse, 0x10, P0 ;  /* 0x000000100000780c */ /* 0x040fe20000724270 */
[----:B------:R-:W-:Y:S01]  /*88c0*/  FMUL R109, R109, R155 ;  /* 0x0000009b6d6d7220 */ /* 0x000fe20000400000 */
[----:B------:R-:W-:Y:S01]  /*88d0*/  F2FP.TF32.F32.PACK_B R97, R97 ;  /* 0x00000061ff61723e */ /* 0x000fe200024050ff */
[----:B------:R-:W-:Y:S01]  /*88e0*/  @P4 STG.E desc[UR36][R12.64+0x24], R95 ;  /* 0x0000245f0c004986 */ /* 0x000fe2000c101924 */
[----:B------:R-:W-:Y:S01]  /*88f0*/  ISETP.GT.AND P4, PT, R0, 0x11, P0 ;  /* 0x000000110000780c */ /* 0x000fe20000784270 */
[----:B-1----:R-:W-:Y:S01]  /*8900*/  FMUL R15, R98, R155 ;  /* 0x0000009b620f7220 */ /* 0x002fe20000400000 */
[----:B------:R-:W-:Y:S01]  /*8910*/  F2FP.TF32.F32.PACK_B R99, R99 ;  /* 0x00000063ff63723e */ /* 0x000fe200024050ff */
[----:B------:R1:W-:Y:S01]  /*8920*/  @P5 STG.E desc[UR36][R6.64+0x40], R21 ;  /* 0x0000401506005986 */ /* 0x0003e2000c101924 */
[C---:B------:R-:W-:Y:S01]  /*8930*/  ISETP.GT.AND P5, PT, R0.reuse, 0x18, P3 ;  /* 0x000000180000780c */ /* 0x040fe20001fa4270 */
[----:B------:R-:W-:Y:S01]  /*8940*/  FMUL R111, R111, R155 ;  /* 0x0000009b6f6f7220 */ /* 0x000fe20000400000 */
[----:B------:R-:W-:Y:S01]  /*8950*/  F2FP.TF32.F32.PACK_B R15, R15 ;  /* 0x0000000fff0f723e */ /* 0x000fe200024050ff */
[----:B------:R-:W-:Y:S01]  /*8960*/  @P2 STG.E desc[UR36][R6.64+0x44], R97 ;  /* 0x0000446106002986 */ /* 0x000fe2000c101924 */
[----:B------:R-:W-:Y:S01]  /*8970*/  ISETP.GT.AND P2, PT, R0, 0x19, P3 ;  /* 0x000000190000780c */ /* 0x000fe20001f44270 */
[----:B0-----:R-:W-:Y:S01]  /*8980*/  FMUL R23, R100, R155 ;  /* 0x0000009b64177220 */ /* 0x001fe20000400000 */
        /* <DEDUP_REMOVED lines=177> */
[----:B------:R-:W-:Y:S01]  /*94a0*/  @P1 STG.E desc[UR36][R12.64+0x1a0], R23 ;  /* 0x0001a0170c001986 */ /* 0x000fe2000c101924 */
        /* <DEDUP_REMOVED lines=11> */
[-C--:B------:R-:W-:Y:S01]  /*9560*/  FMUL R33, R33, R155.reuse ;  /* 0x0000009b21217220 */ /* 0x080fe20000400000 */
[----:B------:R-:W-:Y:S01]  /*9570*/  ISETP.GT.AND P3, PT, R0, 0x79, P3 ;  /* 0x000000790000780c */ /* 0x000fe20001f64270 */
[----:B------:R-:W-:Y:S01]  /*9580*/  @P1 STG.E desc[UR36][R6.64+0x1c4], R145 ;  /* 0x0001c49106001986 */ /* 0x000fe2000c101924 */
[----:B------:R-:W-:Y:S01]  /*9590*/  ISETP.GT.AND P1, PT, R3, 0x80, PT ;  /* 0x000000800300780c */ /* 0x000fe20003f24270 */
[----:B------:R-:W-:Y:S01]  /*95a0*/  FMUL R35, R35, R155 ;  /* 0x0000009b23237220 */ /* 0x000fe20000400000 */
[----:B------:R-:W-:Y:S01]  /*95b0*/  F2FP.TF32.F32.PACK_B R149, R149 ;  /* 0x00000095ff95723e */ /* 0x000fe200024050ff */
[----:B------:R1:W-:Y:S01]  /*95c0*/  @P2 STG.E desc[UR36][R12.64+0x1c0], R15 ;  /* 0x0001c00f0c002986 */ /* 0x0003e2000c101924 */
[----:B------:R-:W-:Y:S01]  /*95d0*/  ISETP.GT.AND P2, PT, R3, 0x88, PT ;  /* 0x000000880300780c */ /* 0x000fe20003f44270 */
[-C--:B------:R-:W-:Y:S01]  /*95e0*/  FMUL R3, R148, R155.reuse ;  /* 0x0000009b94037220 */ /* 0x080fe20000400000 */
[-C--:B0-----:R-:W-:Y:S01]  /*95f0*/  FMUL R21, R150, R155.reuse ;  /* 0x0000009b96157220 */ /* 0x081fe20000400000 */
[----:B------:R-:W-:Y:S01]  /*9600*/  @P4 STG.E desc[UR36][R12.64+0x1c4], R147 ;  /* 0x0001c4930c004986 */ /* 0x000fe2000c101924 */
[C---:B------:R-:W-:Y:S01]  /*9610*/  ISETP.GT.AND P4, PT, R0.reuse, 0x78, P0 ;  /* 0x000000780000780c */ /* 0x040fe20000784270 */
[-C--:B------:R-:W-:Y:S01]  /*9620*/  FMUL R37, R37, R155.reuse ;  /* 0x0000009b25257220 */ /* 0x080fe20000400000 */
[----:B------:R-:W-:Y:S01]  /*9630*/  ISETP.GT.AND P0, PT, R0, 0x79, P0 ;  /* 0x000000790000780c */ /* 0x000fe20000704270 */
[----:B------:R-:W-:Y:S01]  /*9640*/  FMUL R39, R39, R155 ;  /* 0x0000009b27277220 */ /* 0x000fe20000400000 */
[----:B------:R-:W-:Y:S01]  /*9650*/  F2FP.TF32.F32.PACK_B R3, R3 ;  /* 0x00000003ff03723e */ /* 0x000fe200024050ff */
[----:B------:R-:W-:Y:S01]  /*9660*/  FMUL R41, R41, R155 ;  /* 0x0000009b29297220 */ /* 0x000fe20000400000 */
[----:B------:R-:W-:Y:S01]  /*9670*/  F2FP.TF32.F32.PACK_B R21, R21 ;  /* 0x00000015ff15723e */ /* 0x000fe200024050ff */
[C---:B-1----:R-:W-:Y:S01]  /*9680*/  IMAD.SHL.U32 R15, R4.reuse, 0x200, RZ ;  /* 0x00000200040f7824 */ /* 0x042fe200078e00ff */
[----:B------:R-:W-:Y:S01]  /*9690*/  F2FP.TF32.F32.PACK_B R151, R151 ;  /* 0x00000097ff97723e */ /* 0x000fe200024050ff */
[----:B------:R0:W-:Y:S01]  /*96a0*/  @P5 STG.E desc[UR36][R6.64+0x1e0], R3 ;  /* 0x0001e00306005986 */ /* 0x0001e2000c101924 */
[----:B------:R-:W-:Y:S01]  /*96b0*/  SHF.L.U64.HI R5, R4, 0x9, R5 ;  /* 0x0000000904057819 */ /* 0x000fe20000010205 */
[----:B------:R-:W-:Y:S01]  /*96c0*/  FMUL R43, R43, R155 ;  /* 0x0000009b2b2b7220 */ /* 0x000fe20000400000 */
[----:B------:R-:W-:Y:S01]  /*96d0*/  F2FP.TF32.F32.PACK_B R25, R25 ;  /* 0x00000019ff19723e */ /* 0x000fe200024050ff */
[----:B------:R-:W-:Y:S01]  /*96e0*/  @P3 STG.E desc[UR36][R6.64+0x1e4], R149 ;  /* 0x0001e49506003986 */ /* 0x000fe2000c101924 */
[-C--:B------:R-:W-:Y:S01]  /*96f0*/  IADD3 R4, P3, R15, R6.reuse, RZ ;  /* 0x000000060f047210 */ /* 0x080fe20007f7e0ff */
[----:B------:R-:W-:Y:S01]  /*9700*/  FMUL R45, R45, R155 ;  /* 0x0000009b2d2d7220 */ /* 0x000fe20000400000 */
[----:B------:R-:W-:Y:S01]  /*9710*/  F2FP.TF32.F32.PACK_B R27, R27 ;  /* 0x0000001bff1b723e */ /* 0x000fe200024050ff */
[----:B------:R1:W-:Y:S01]  /*9720*/  @P4 STG.E desc[UR36][R12.64+0x1e0], R21 ;  /* 0x0001e0150c004986 */ /* 0x0003e2000c101924 */
[----:B------:R-:W-:Y:S01]  /*9730*/  IADD3 R14, P4, P5, R11, R6, R15 ;  /* 0x000000060b0e7210 */ /* 0x000fe20007d9e00f */
[----:B------:R-:W-:Y:S01]  /*9740*/  FMUL R47, R47, R155 ;  /* 0x0000009b2f2f7220 */ /* 0x000fe20000400000 */
[----:B------:R-:W-:Y:S01]  /*9750*/  F2FP.TF32.F32.PACK_B R29, R29 ;  /* 0x0000001dff1d723e */ /* 0x000fe200024050ff */
[----:B------:R2:W-:Y:S01]  /*9760*/  @P0 STG.E desc[UR36][R12.64+0x1e4], R151 ;  /* 0x0001e4970c000986 */ /* 0x0005e2000c101924 */
[----:B------:R-:W-:Y:S01]  /*9770*/  ISETP.GT.AND P0, PT, R0, RZ, P1 ;  /* 0x000000ff0000720c */ /* 0x000fe20000f04270 */
[----:B0-----:R-:W-:Y:S01]  /*9780*/  FMUL R3, R24, R155 ;  /* 0x0000009b18037220 */ /* 0x001fe20000400000 */
[----:B------:R-:W-:Y:S01]  /*9790*/  IADD3.X R15, R9, R7, R5, P4, P5 ;  /* 0x00000007090f7210 */ /* 0x000fe200027ea405 */
[----:B------:R-:W-:Y:S01]  /*97a0*/  IMAD.X R5, R5, 0x1, R7, P3 ;  /* 0x0000000105057824 */ /* 0x000fe200018e0607 */
[C---:B------:R-:W-:Y:S01]  /*97b0*/  ISETP.GT.AND P5, PT, R0.reuse, 0x1, P1 ;  /* 0x000000010000780c */ /* 0x040fe20000fa4270 */
[-C--:B------:R-:W-:Y:S01]  /*97c0*/  FMUL R49, R49, R155.reuse ;  /* 0x0000009b31317220 */ /* 0x080fe20000400000 */
[----:B------:R-:W-:Y:S01]  /*97d0*/  ISETP.GT.AND P4, PT, R0, RZ, P2 ;  /* 0x000000ff0000720c */ /* 0x000fe20001784270 */
[----:B-1----:R-:W-:Y:S01]  /*97e0*/  FMUL R21, R26, R155 ;  /* 0x0000009b1a157220 */ /* 0x002fe20000400000 */
[----:B------:R-:W-:Y:S01]  /*97f0*/  F2FP.TF32.F32.PACK_B R3, R3 ;  /* 0x00000003ff03723e */ /* 0x000fe200024050ff */
[-C--:B------:R-:W-:Y:S01]  /*9800*/  FMUL R51, R51, R155.reuse ;  /* 0x0000009b33337220 */ /* 0x080fe20000400000 */
[-C--:B------:R-:W-:Y:S01]  /*9810*/  IADD3 R6, P3, R11, R4.reuse, RZ ;  /* 0x000000040b067210 */ /* 0x080fe20007f7e0ff */
[----:B--2---:R-:W-:Y:S01]  /*9820*/  FMUL R13, R28, R155 ;  /* 0x0000009b1c0d7220 */ /* 0x004fe20000400000 */
[----:B------:R-:W-:Y:S01]  /*9830*/  F2FP.TF32.F32.PACK_B R21, R21 ;  /* 0x00000015ff15723e */ /* 0x000fe200024050ff */
[----:B------:R0:W-:Y:S01]  /*9840*/  @P0 STG.E desc[UR36][R4.64], R3 ;  /* 0x0000000304000986 */ /* 0x0001e2000c101924 */
[C---:B------:R-:W-:Y:S01]  /*9850*/  ISETP.GT.AND P0, PT, R0.reuse, 0x1, P2 ;  /* 0x000000010000780c */ /* 0x040fe20001704270 */
[--C-:B------:R-:W-:Y:S01]  /*9860*/  IMAD.X R7, R9, 0x1, R5.reuse, P3 ;  /* 0x0000000109077824 */ /* 0x100fe200018e0605 */
[C---:B------:R-:W-:Y:S01]  /*9870*/  ISETP.GT.AND P3, PT, R0.reuse, 0x9, P1 ;  /* 0x000000090000780c */ /* 0x040fe20000f64270 */
[----:B------:R-:W-:Y:S01]  /*9880*/  @P5 STG.E desc[UR36][R4.64+0x4], R25 ;  /* 0x0000041904005986 */ /* 0x000fe2000c101924 */
[----:B------:R-:W-:Y:S01]  /*9890*/  F2FP.TF32.F32.PACK_B R13, R13 ;  /* 0x0000000dff0d723e */ /* 0x000fe200024050ff */
[-C--:B------:R-:W-:Y:S01]  /*98a0*/  FMUL R53, R53, R155.reuse ;  /* 0x0000009b35357220 */ /* 0x080fe20000400000 */
[----:B------:R-:W-:Y:S01]  /*98b0*/  IADD3 R8, P5, R11, R4, RZ ;  /* 0x000000040b087210 */ /* 0x000fe20007fbe0ff */
[----:B------:R1:W-:Y:S01]  /*98c0*/  @P4 STG.E desc[UR36][R6.64], R21 ;  /* 0x0000001506004986 */ /* 0x0003e2000c101924 */
[----:B------:R-:W-:Y:S01]  /*98d0*/  ISETP.GT.AND P4, PT, R0, 0x8, P1 ;  /* 0x000000080000780c */ /* 0x000fe20000f84270 */
[----:B------:R-:W-:Y:S01]  /*98e0*/  FMUL R11, R32, R155 ;  /* 0x0000009b200b7220 */ /* 0x000fe20000400000 */
[----:B------:R-:W-:Y:S01]  /*98f0*/  F2FP.TF32.F32.PACK_B R31, R31 ;  /* 0x0000001fff1f723e */ /* 0x000fe200024050ff */
[-C--:B0-----:R-:W-:Y:S01]  /*9900*/  FMUL R3, R30, R155.reuse ;  /* 0x0000009b1e037220 */ /* 0x081fe20000400000 */
[----:B------:R-:W-:Y:S01]  /*9910*/  IMAD.X R9, R9, 0x1, R5, P5 ;  /* 0x0000000109097824 */ /* 0x000fe200028e0605 */
[----:B------:R-:W-:Y:S01]  /*9920*/  @P0 STG.E desc[UR36][R6.64+0x4], R27 ;  /* 0x0000041b06000986 */ /* 0x000fe2000c101924 */
[C---:B------:R-:W-:Y:S01]  /*9930*/  ISETP.GT.AND P0, PT, R0.reuse, 0x8, P2 ;  /* 0x000000080000780c */ /* 0x040fe20001704270 */
[----:B------:R-:W-:Y:S01]  /*9940*/  FMUL R55, R55, R155 ;  /* 0x0000009b37377220 */ /* 0x000fe20000400000 */
[----:B------:R-:W-:Y:S01]  /*9950*/  F2FP.TF32.F32.PACK_B R3, R3 ;  /* 0x00000003ff03723e */ /* 0x000fe200024050ff */
[----:B------:R-:W-:Y:S01]  /*9960*/  @P3 STG.E desc[UR36][R4.64+0x24], R29 ;  /* 0x0000241d04003986 */ /* 0x000fe2000c101924 */
[----:B------:R-:W-:Y:S01]  /*9970*/  ISETP.GT.AND P5, PT, R0, 0x10, P1 ;  /* 0x000000100000780c */ /* 0x000fe20000fa4270 */
[-C--:B-1----:R-:W-:Y:S01]  /*9980*/  FMUL R21, R36, R155.reuse ;  /* 0x0000009b24157220 */ /* 0x082fe20000400000 */
[C---:B------:R-:W-:Y:S01]  /*9990*/  ISETP.GT.AND P3, PT, R0.reuse, 0x11, P1 ;  /* 0x000000110000780c */ /* 0x040fe20000f64270 */
[----:B------:R0:W-:Y:S01]  /*99a0*/  @P4 STG.E desc[UR36][R4.64+0x20], R13 ;  /* 0x0000200d04004986 */ /* 0x0001e2000c101924 */
[C---:B------:R-:W-:Y:S01]  /*99b0*/  ISETP.GT.AND P4, PT, R0.reuse, 0x9, P2 ;  /* 0x000000090000780c */ /* 0x040fe20001784270 */
[----:B------:R-:W-:Y:S01]  /*99c0*/  FMUL R57, R57, R155 ;  /* 0x0000009b39397220 */ /* 0x000fe20000400000 */
[----:B------:R-:W-:Y:S01]  /*99d0*/  F2FP.TF32.F32.PACK_B R11, R11 ;  /* 0x0000000bff0b723e */ /* 0x000fe200024050ff */
[----:B------:R-:W-:Y:S01]  /*99e0*/  FMUL R59, R59, R155 ;  /* 0x0000009b3b3b7220 */ /* 0x000fe20000400000 */
[----:B------:R-:W-:Y:S01]  /*99f0*/  F2FP.TF32.F32.PACK_B R33, R33 ;  /* 0x00000021ff21723e */ /* 0x000fe200024050ff */
[----:B------:R1:W-:Y:S01]  /*9a00*/  @P0 STG.E desc[UR36][R8.64+0x20], R3 ;  /* 0x0000200308000986 */ /* 0x0003e2000c101924 */
[----:B------:R-:W-:Y:S01]  /*9a10*/  ISETP.GT.AND P0, PT, R0, 0x10, P2 ;  /* 0x000000100000780c */ /* 0x000fe20001704270 */
[----:B------:R-:W-:Y:S01]  /*9a20*/  FMUL R61, R61, R155 ;  /* 0x0000009b3d3d7220 */ /* 0x000fe20000400000 */
[----:B------:R-:W-:Y:S01]  /*9a30*/  F2FP.TF32.F32.PACK_B R35, R35 ;  /* 0x00000023ff23723e */ /* 0x000fe200024050ff */
[----:B------:R-:W-:Y:S01]  /*9a40*/  FMUL R63, R63, R155 ;  /* 0x0000009b3f3f7220 */ /* 0x000fe20000400000 */
[----:B------:R-:W-:Y:S01]  /*9a50*/  F2FP.TF32.F32.PACK_B R21, R21 ;  /* 0x00000015ff15723e */ /* 0x000fe200024050ff */
[----:B0-----:R-:W-:Y:S01]  /*9a60*/  FMUL R13, R34, R155 ;  /* 0x0000009b220d7220 */ /* 0x001fe20000400000 */
[----:B------:R-:W-:Y:S01]  /*9a70*/  F2FP.TF32.F32.PACK_B R37, R37 ;  /* 0x00000025ff25723e */ /* 0x000fe200024050ff */
[----:B------:R-:W-:Y:S01]  /*9a80*/  @P4 STG.E desc[UR36][R14.64+0x24], R31 ;  /* 0x0000241f0e004986 */ /* 0x000fe2000c101924 */
[C---:B------:R-:W-:Y:S01]  /*9a90*/  ISETP.GT.AND P4, PT, R0.reuse, 0x11, P2 ;  /* 0x000000110000780c */ /* 0x040fe20001784270 */
[----:B------:R-:W-:Y:S01]  /*9aa0*/  FMUL R65, R65, R155 ;  /* 0x0000009b41417220 */ /* 0x000fe20000400000 */
[----:B------:R-:W-:Y:S01]  /*9ab0*/  F2FP.TF32.F32.PACK_B R13, R13 ;  /* 0x0000000dff0d723e */ /* 0x000fe200024050ff */
[----:B------:R0:W-:Y:S01]  /*9ac0*/  @P5 STG.E desc[UR36][R4.64+0x40], R11 ;  /* 0x0000400b04005986 */ /* 0x0001e2000c101924 */
[----:B------:R-:W-:Y:S01]  /*9ad0*/  ISETP.GT.AND P5, PT, R0, 0x18, P1 ;  /* 0x000000180000780c */ /* 0x000fe20000fa4270 */
[----:B------:R-:W-:-:S02]  /*9ae0*/  @P0 IMAD.MOV.U32 R6, RZ, RZ, R14 ;  /* 0x000000ffff060224 */ /* 0x000fc400078e000e */
[-C--:B-1----:R-:W-:Y:S01]  /*9af0*/  FMUL R3, R38, R155.reuse ;  /* 0x0000009b26037220 */ /* 0x082fe20000400000 */
[--C-:B------:R-:W-:Y:S01]  /*9b00*/  @P0 IMAD.MOV.U32 R7, RZ, RZ, R15.reuse ;  /* 0x000000ffff070224 */ /* 0x100fe200078e000f */
[----:B------:R-:W-:Y:S01]  /*9b10*/  @P3 STG.E desc[UR36][R4.64+0x44], R33 ;  /* 0x0000442104003986 */ /* 0x000fe2000c101924 */
[----:B------:R-:W-:Y:S01]  /*9b20*/  ISETP.GT.AND P3, PT, R0, 0x19, P1 ;  /* 0x000000190000780c */ /* 0x000fe20000f64270 */
[----:B------:R-:W-:Y:S01]  /*9b30*/  FMUL R9, R40, R155 ;  /* 0x0000009b28097220 */ /* 0x000fe20000400000 */
[----:B------:R-:W-:Y:S01]  /*9b40*/  F2FP.TF32.F32.PACK_B R3, R3 ;  /* 0x00000003ff03723e */ /* 0x000fe200024050ff */
[----:B------:R1:W-:Y:S01]  /*9b50*/  @P0 STG.E desc[UR36][R6.64+0x40], R13 ;  /* 0x0000400d06000986 */ /* 0x0003e2000c101924 */
[----:B------:R-:W-:Y:S01]  /*9b60*/  ISETP.GT.AND P0, PT, R0, 0x18, P2 ;  /* 0x000000180000780c */ /* 0x000fe20001704270 */
[----:B------:R-:W-:Y:S01]  /*9b70*/  FMUL R67, R67, R155 ;  /* 0x0000009b43437220 */ /* 0x000fe20000400000 */
[----:B------:R-:W-:Y:S01]  /*9b80*/  F2FP.TF32.F32.PACK_B R39, R39 ;  /* 0x00000027ff27723e */ /* 0x000fe200024050ff */
[----:B0-----:R-:W-:Y:S01]  /*9b90*/  FMUL R11, R42, R155 ;  /* 0x0000009b2a0b7220 */ /* 0x001fe20000400000 */
[----:B------:R-:W-:Y:S01]  /*9ba0*/  F2FP.TF32.F32.PACK_B R9, R9 ;  /* 0x00000009ff09723e */ /* 0x000fe200024050ff */
[----:B------:R-:W-:Y:S01]  /*9bb0*/  FMUL R69, R69, R155 ;  /* 0x0000009b45457220 */ /* 0x000fe20000400000 */
[----:B------:R-:W-:Y:S01]  /*9bc0*/  F2FP.TF32.F32.PACK_B R41, R41 ;  /* 0x00000029ff29723e */ /* 0x000fe200024050ff */
[----:B------:R-:W-:Y:S01]  /*9bd0*/  FMUL R71, R71, R155 ;  /* 0x0000009b47477220 */ /* 0x000fe20000400000 */
[----:B------:R-:W-:Y:S01]  /*9be0*/  F2FP.TF32.F32.PACK_B R11, R11 ;  /* 0x0000000bff0b723e */ /* 0x000fe200024050ff */
[----:B------:R-:W-:Y:S01]  /*9bf0*/  FMUL R73, R73, R155 ;  /* 0x0000009b49497220 */ /* 0x000fe20000400000 */
[----:B------:R-:W-:Y:S01]  /*9c00*/  F2FP.TF32.F32.PACK_B R43, R43 ;  /* 0x0000002bff2b723e */ /* 0x000fe200024050ff */
[--C-:B-1----:R-:W-:Y:S01]  /*9c10*/  @P4 IMAD.MOV.U32 R6, RZ, RZ, R14.reuse ;  /* 0x000000ffff064224 */ /* 0x102fe200078e000e */
[----:B------:R-:W-:Y:S01]  /*9c20*/  F2FP.TF32.F32.PACK_B R45, R45 ;  /* 0x0000002dff2d723e */ /* 0x000fe200024050ff */
[--C-:B------:R-:W-:Y:S01]  /*9c30*/  @P4 IMAD.MOV.U32 R7, RZ, RZ, R15.reuse ;  /* 0x000000ffff074224 */ /* 0x100fe200078e000f */
[----:B------:R-:W-:Y:S01]  /*9c40*/  F2FP.TF32.F32.PACK_B R47, R47 ;  /* 0x0000002fff2f723e */ /* 0x000fe200024050ff */
[----:B------:R-:W-:Y:S01]  /*9c50*/  FMUL R75, R75, R155 ;  /* 0x0000009b4b4b7220 */ /* 0x000fe20000400000 */
[----:B------:R-:W-:Y:S01]  /*9c60*/  F2FP.TF32.F32.PACK_B R49, R49 ;  /* 0x00000031ff31723e */ /* 0x000fe200024050ff */
[-C--:B------:R-:W-:Y:S01]  /*9c70*/  FMUL R77, R77, R155.reuse ;  /* 0x0000009b4d4d7220 */ /* 0x080fe20000400000 */
[----:B------:R0:W-:Y:S01]  /*9c80*/  @P4 STG.E desc[UR36][R6.64+0x44], R35 ;  /* 0x0000442306004986 */ /* 0x0001e2000c101924 */
[C---:B------:R-:W-:Y:S01]  /*9c90*/  ISETP.GT.AND P4, PT, R0.reuse, 0x19, P2 ;  /* 0x000000190000780c */ /* 0x040fe20001784270 */
[----:B------:R-:W-:Y:S01]  /*9ca0*/  FMUL R79, R79, R155 ;  /* 0x0000009b4f4f7220 */ /* 0x000fe20000400000 */
[----:B------:R-:W-:Y:S01]  /*9cb0*/  F2FP.TF32.F32.PACK_B R51, R51 ;  /* 0x00000033ff33723e */ /* 0x000fe200024050ff */
[----:B------:R1:W-:Y:S01]  /*9cc0*/  @P5 STG.E desc[UR36][R4.64+0x60], R21 ;  /* 0x0000601504005986 */ /* 0x0003e2000c101924 */
[----:B------:R-:W-:Y:S01]  /*9cd0*/  ISETP.GT.AND P5, PT, R0, 0x20, P1 ;  /* 0x000000200000780c */ /* 0x000fe20000fa4270 */
[----:B------:R-:W-:Y:S01]  /*9ce0*/  FMUL R13, R80, R155 ;  /* 0x0000009b500d7220 */ /* 0x000fe20000400000 */
[----:B------:R-:W-:Y:S01]  /*9cf0*/  F2FP.TF32.F32.PACK_B R53, R53 ;  /* 0x00000035ff35723e */ /* 0x000fe200024050ff */
[----:B------:R-:W-:Y:S01]  /*9d00*/  @P3 STG.E desc[UR36][R4.64+0x64], R37 ;  /* 0x0000642504003986 */ /* 0x000fe2000c101924 */
[----:B------:R-:W-:Y:S01]  /*9d10*/  ISETP.GT.AND P3, PT, R0, 0x21, P1 ;  /* 0x000000210000780c */ /* 0x000fe20000f64270 */
[----:B------:R-:W-:Y:S01]  /*9d20*/  FMUL R81, R81, R155 ;  /* 0x0000009b51517220 */ /* 0x000fe20000400000 */
[----:B------:R-:W-:Y:S01]  /*9d30*/  F2FP.TF32.F32.PACK_B R55, R55 ;  /* 0x00000037ff37723e */ /* 0x000fe200024050ff */
[----:B0-----:R-:W-:Y:S01]  /*9d40*/  @P0 IMAD.MOV.U32 R6, RZ, RZ, R14 ;  /* 0x000000ffff060224 */ /* 0x001fe200078e000e */
[----:B------:R-:W-:Y:S01]  /*9d50*/  F2FP.TF32.F32.PACK_B R57, R57 ;  /* 0x00000039ff39723e */ /* 0x000fe200024050ff */
[----:B------:R-:W-:Y:S01]  /*9d60*/  @P0 IMAD.MOV.U32 R7, RZ, RZ, R15 ;  /* 0x000000ffff070224 */ /* 0x000fe200078e000f */
[----:B------:R-:W-:Y:S01]  /*9d70*/  F2FP.TF32.F32.PACK_B R59, R59 ;  /* 0x0000003bff3b723e */ /* 0x000fe200024050ff */
[----:B------:R-:W-:Y:S01]  /*9d80*/  FMUL R83, R83, R155 ;  /* 0x0000009b53537220 */ /* 0x000fe20000400000 */
[----:B------:R-:W-:Y:S01]  /*9d90*/  F2FP.TF32.F32.PACK_B R61, R61 ;  /* 0x0000003dff3d723e */ /* 0x000fe200024050ff */
[-C--:B-1----:R-:W-:Y:S01]  /*9da0*/  FMUL R21, R84, R155.reuse ;  /* 0x0000009b54157220 */ /* 0x082fe20000400000 */
[----:B------:R0:W-:Y:S01]  /*9db0*/  @P0 STG.E desc[UR36][R6.64+0x60], R3 ;  /* 0x0000600306000986 */ /* 0x0001e2000c101924 */
[----:B------:R-:W-:Y:S01]  /*9dc0*/  ISETP.GT.AND P0, PT, R0, 0x20, P2 ;  /* 0x000000200000780c */ /* 0x000fe20001704270 */
[----:B------:R-:W-:Y:S01]  /*9dd0*/  FMUL R85, R85, R155 ;  /* 0x0000009b55557220 */ /* 0x000fe20000400000 */
[----:B------:R-:W-:Y:S01]  /*9de0*/  F2FP.TF32.F32.PACK_B R63, R63 ;  /* 0x0000003fff3f723e */ /* 0x000fe200024050ff */
[----:B------:R-:W-:Y:S01]  /*9df0*/  FMUL R87, R87, R155 ;  /* 0x0000009b57577220 */ /* 0x000fe20000400000 */
[----:B------:R-:W-:-:S02]  /*9e00*/  F2FP.TF32.F32.PACK_B R65, R65 ;  /* 0x00000041ff41723e */ /* 0x000fc400024050ff */
[----:B------:R-:W-:Y:S02]  /*9e10*/  F2FP.TF32.F32.PACK_B R67, R67 ;  /* 0x00000043ff43723e */ /* 0x000fe400024050ff */
[----:B------:R-:W-:Y:S02]  /*9e20*/  F2FP.TF32.F32.PACK_B R69, R69 ;  /* 0x00000045ff45723e */ /* 0x000fe400024050ff */
[----:B------:R-:W-:Y:S01]  /*9e30*/  F2FP.TF32.F32.PACK_B R71, R71 ;  /* 0x00000047ff47723e */ /* 0x000fe200024050ff */
[----:B0-----:R-:W-:Y:S02]  /*9e40*/  @P4 IMAD.MOV.U32 R6, RZ, RZ, R14 ;  /* 0x000000ffff064224 */ /* 0x001fe400078e000e */
[----:B------:R-:W-:Y:S01]  /*9e50*/  FMUL R3, R44, R155 ;  /* 0x0000009b2c037220 */ /* 0x000fe20000400000 */
[----:B------:R-:W-:Y:S01]  /*9e60*/  @P4 IMAD.MOV.U32 R7, RZ, RZ, R15 ;  /* 0x000000ffff074224 */ /* 0x000fe200078e000f */
[----:B------:R-:W-:Y:S02]  /*9e70*/  F2FP.TF32.F32.PACK_B R73, R73 ;  /* 0x00000049ff49723e */ /* 0x000fe400024050ff */
[----:B------:R-:W-:-:S02]  /*9e80*/  F2FP.TF32.F32.PACK_B R75, R75 ;  /* 0x0000004bff4b723e */ /* 0x000fc400024050ff */
[----:B------:R0:W-:Y:S01]  /*9e90*/  @P4 STG.E desc[UR36][R6.64+0x64], R39 ;  /* 0x0000642706004986 */ /* 0x0001e2000c101924 */
[C---:B------:R-:W-:Y:S02]  /*9ea0*/  ISETP.GT.AND P4, PT, R0.reuse, 0x21, P2 ;  /* 0x000000210000780c */ /* 0x040fe40001784270 */
[----:B------:R-:W-:Y:S01]  /*9eb0*/  F2FP.TF32.F32.PACK_B R3, R3 ;  /* 0x00000003ff03723e */ /* 0x000fe200024050ff */
[----:B------:R1:W-:Y:S01]  /*9ec0*/  @P5 STG.E desc[UR36][R4.64+0x80], R9 ;  /* 0x0000800904005986 */ /* 0x0003e2000c101924 */
[C---:B------:R-:W-:Y:S02]  /*9ed0*/  ISETP.GT.AND P5, PT, R0.reuse, 0x28, P1 ;  /* 0x000000280000780c */ /* 0x040fe40000fa4270 */
[----:B------:R-:W-:Y:S01]  /*9ee0*/  F2FP.TF32.F32.PACK_B R77, R77 ;  /* 0x0000004dff4d723e */ /* 0x000fe200024050ff */
[----:B------:R-:W-:Y:S01]  /*9ef0*/  @P3 STG.E desc[UR36][R4.64+0x84], R41 ;  /* 0x0000842904003986 */ /* 0x000fe2000c101924 */
[----:B------:R-:W-:Y:S02]  /*9f00*/  ISETP.GT.AND P3, PT, R0, 0x29, P1 ;  /* 0x000000290000780c */ /* 0x000fe40000f64270 */
[----:B------:R-:W-:Y:S01]  /*9f10*/  F2FP.TF32.F32.PACK_B R79, R79 ;  /* 0x0000004fff4f723e */ /* 0x000fe200024050ff */
[----:B0-----:R-:W-:Y:S01]  /*9f20*/  @P0 IMAD.MOV.U32 R6, RZ, RZ, R14 ;  /* 0x000000ffff060224 */ /* 0x001fe200078e000e */
[----:B------:R-:W-:Y:S01]  /*9f30*/  F2FP.TF32.F32.PACK_B R13, R13 ;  /* 0x0000000dff0d723e */ /* 0x000fe200024050ff */
[----:B------:R-:W-:Y:S01]  /*9f40*/  @P0 IMAD.MOV.U32 R7, RZ, RZ, R15 ;  /* 0x000000ffff070224 */ /* 0x000fe200078e000f */
[----:B------:R-:W-:Y:S01]  /*9f50*/  F2FP.TF32.F32.PACK_B R81, R81 ;  /* 0x00000051ff51723e */ /* 0x000fe200024050ff */
[----:B-1----:R-:W-:Y:S01]  /*9f60*/  FMUL R9, R46, R155 ;  /* 0x0000009b2e097220 */ /* 0x002fe20000400000 */
[----:B------:R-:W-:-:S02]  /*9f70*/  F2FP.TF32.F32.PACK_B R83, R83 ;  /* 0x00000053ff53723e */ /* 0x000fc400024050ff */
[----:B------:R0:W-:Y:S01]  /*9f80*/  @P0 STG.E desc[UR36][R6.64+0x80], R11 ;  /* 0x0000800b06000986 */ /* 0x0001e2000c101924 */
[----:B------:R-:W-:Y:S02]  /*9f90*/  ISETP.GT.AND P0, PT, R0, 0x28, P2 ;  /* 0x000000280000780c */ /* 0x000fe40001704270 */
[----:B------:R-:W-:Y:S02]  /*9fa0*/  F2FP.TF32.F32.PACK_B R9, R9 ;  /* 0x00000009ff09723e */ /* 0x000fe400024050ff */
[----:B------:R-:W-:Y:S02]  /*9fb0*/  F2FP.TF32.F32.PACK_B R21, R21 ;  /* 0x00000015ff15723e */ /* 0x000fe400024050ff */
[----:B------:R-:W-:Y:S02]  /*9fc0*/  F2FP.TF32.F32.PACK_B R85, R85 ;  /* 0x00000055ff55723e */ /* 0x000fe400024050ff */
[----:B------:R-:W-:Y:S01]  /*9fd0*/  F2FP.TF32.F32.PACK_B R87, R87 ;  /* 0x00000057ff57723e */ /* 0x000fe200024050ff */
[----:B0-----:R-:W-:-:S02]  /*9fe0*/  @P4 IMAD.MOV.U32 R6, RZ, RZ, R14 ;  /* 0x000000ffff064224 */ /* 0x001fc400078e000e */
[----:B------:R-:W-:Y:S01]  /*9ff0*/  FMUL R11, R48, R155 ;  /* 0x0000009b300b7220 */ /* 0x000fe20000400000 */
[----:B------:R-:W-:-:S04]  /*a000*/  @P4 IMAD.MOV.U32 R7, RZ, RZ, R15 ;  /* 0x000000ffff074224 */ /* 0x000fc800078e000f */
[----:B------:R-:W-:Y:S01]  /*a010*/  F2FP.TF32.F32.PACK_B R11, R11 ;  /* 0x0000000bff0b723e */ /* 0x000fe200024050ff */
[----:B------:R0:W-:Y:S01]  /*a020*/  @P4 STG.E desc[UR36][R6.64+0x84], R43 ;  /* 0x0000842b06004986 */ /* 0x0001e2000c101924 */
[----:B------:R-:W-:-:S03]  /*a030*/  ISETP.GT.AND P4, PT, R0, 0x29, P2 ;  /* 0x000000290000780c */ /* 0x000fc60001784270 */
[----:B------:R1:W-:Y:S01]  /*a040*/  @P5 STG.E desc[UR36][R4.64+0xa0], R3 ;  /* 0x0000a00304005986 */ /* 0x0003e2000c101924 */
[----:B------:R-:W-:-:S03]  /*a050*/  ISETP.GT.AND P5, PT, R0, 0x30, P1 ;  /* 0x000000300000780c */ /* 0x000fc60000fa4270 */
[----:B------:R-:W-:Y:S01]  /*a060*/  @P3 STG.E desc[UR36][R4.64+0xa4], R45 ;  /* 0x0000a42d04003986 */ /* 0x000fe2000c101924 */
[----:B------:R-:W-:Y:S01]  /*a070*/  ISETP.GT.AND P3, PT, R0, 0x31, P1 ;  /* 0x000000310000780c */ /* 0x000fe20000f64270 */
[----:B0-----:R-:W-:Y:S02]  /*a080*/  @P0 IMAD.MOV.U32 R6, RZ, RZ, R14 ;  /* 0x000000ffff060224 */ /* 0x001fe400078e000e */
[----:B------:R-:W-:Y:S02]  /*a090*/  @P0 IMAD.MOV.U32 R7, RZ, RZ, R15 ;  /* 0x000000ffff070224 */ /* 0x000fe400078e000f */
[----:B-1----:R-:W-:-:S03]  /*a0a0*/  FMUL R3, R50, R155 ;  /* 0x0000009b32037220 */ /* 0x002fc60000400000 */
[----:B------:R0:W-:Y:S01]  /*a0b0*/  @P0 STG.E desc[UR36][R6.64+0xa0], R9 ;  /* 0x0000a00906000986 */ /* 0x0001e2000c101924 */
[----:B------:R-:W-:Y:S02]  /*a0c0*/  ISETP.GT.AND P0, PT, R0, 0x30, P2 ;  /* 0x000000300000780c */ /* 0x000fe40001704270 */
[----:B------:R-:W-:Y:S01]  /*a0d0*/  F2FP.TF32.F32.PACK_B R3, R3 ;  /* 0x00000003ff03723e */ /* 0x000fe200024050ff */
[----:B0-----:R-:W-:Y:S02]  /*a0e0*/  @P4 IMAD.MOV.U32 R6, RZ, RZ, R14 ;  /* 0x000000ffff064224 */ /* 0x001fe400078e000e */
        /* <DEDUP_REMOVED lines=69> */
[----:B------:R-:W-:Y:S01]  /*a540*/  @P3 STG.E desc[UR36][R4.64+0x144], R65 ;  /* 0x0001444104003986 */ /* 0x000fe2000c101924 */
[----:B------:R-:W-:-:S03]  /*a550*/  ISETP.GT.AND P3, PT, R0, 0x59, P1 ;  /* 0x000000590000780c */ /* 0x000fc60000f64270 */
[----:B------:R1:W-:Y:S01]  /*a560*/  @P5 STG.E desc[UR36][R4.64+0x140], R9 ;  /* 0x0001400904005986 */ /* 0x0003e2000c101924 */
[----:B------:R-:W-:Y:S01]  /*a570*/  ISETP.GT.AND P5, PT, R0, 0x58, P1 ;  /* 0x000000580000780c */ /* 0x000fe20000fa4270 */
[----:B0-----:R-:W-:Y:S02]  /*a580*/  @P0 IMAD.MOV.U32 R6, RZ, RZ, R14 ;  /* 0x000000ffff060224 */ /* 0x001fe400078e000e */
[----:B------:R-:W-:-:S05]  /*a590*/  @P0 IMAD.MOV.U32 R7, RZ, RZ, R15 ;  /* 0x000000ffff070224 */ /* 0x000fca00078e000f */
[----:B------:R0:W-:Y:S01]  /*a5a0*/  @P0 STG.E desc[UR36][R6.64+0x140], R11 ;  /* 0x0001400b06000986 */ /* 0x0001e2000c101924 */
[----:B------:R-:W-:Y:S01]  /*a5b0*/  ISETP.GT.AND P0, PT, R0, 0x58, P2 ;  /* 0x000000580000780c */ /* 0x000fe20001704270 */
[----:B-1----:R-:W-:-:S05]  /*a5c0*/  FMUL R9, R70, R155 ;  /* 0x0000009b46097220 */ /* 0x002fca0000400000 */
        /* <DEDUP_REMOVED lines=50> */
[----:B------:R-:W-:-:S05]  /*a8f0*/  @P4 IMAD.MOV.U32 R7, RZ, RZ, R15 ;  /* 0x000000ffff074224 */ /* 0x000fca00078e000f */
[----:B------:R0:W-:Y:S01]  /*a900*/  @P4 STG.E desc[UR36][R6.64+0x1a4], R79 ;  /* 0x0001a44f06004986 */ /* 0x0001e2000c101924 */
[----:B------:R-:W-:-:S03]  /*a910*/  ISETP.GT.AND P4, PT, R0, 0x71, P2 ;  /* 0x000000710000780c */ /* 0x000fc60001784270 */
[----:B------:R-:W-:Y:S01]  /*a920*/  @P3 STG.E desc[UR36][R4.64+0x1c0], R13 ;  /* 0x0001c00d04003986 */ /* 0x000fe2000c101924 */
[C---:B------:R-:W-:Y:S02]  /*a930*/  ISETP.GT.AND P3, PT, R0.reuse, 0x78, P1 ;  /* 0x000000780000780c */ /* 0x040fe40000f64270 */
[C---:B------:R-:W-:Y:S01]  /*a940*/  ISETP.GT.AND P1, PT, R0.reuse, 0x79, P1 ;  /* 0x000000790000780c */ /* 0x040fe20000f24270 */
[----:B------:R-:W-:Y:S01]  /*a950*/  @P5 STG.E desc[UR36][R4.64+0x1c4], R81 ;  /* 0x0001c45104005986 */ /* 0x000fe2000c101924 */
[C---:B------:R-:W-:Y:S02]  /*a960*/  ISETP.GT.AND P5, PT, R0.reuse, 0x78, P2 ;  /* 0x000000780000780c */ /* 0x040fe400017a4270 */
[----:B------:R-:W-:Y:S01]  /*a970*/  ISETP.GT.AND P2, PT, R0, 0x79, P2 ;  /* 0x000000790000780c */ /* 0x000fe20001744270 */
[----:B0-----:R-:W-:Y:S02]  /*a980*/  @P0 IMAD.MOV.U32 R6, RZ, RZ, R14 ;  /* 0x000000ffff060224 */ /* 0x001fe400078e000e */
[----:B------:R-:W-:-:S05]  /*a990*/  @P0 IMAD.MOV.U32 R7, RZ, RZ, R15 ;  /* 0x000000ffff070224 */ /* 0x000fca00078e000f */
[----:B------:R0:W-:Y:S02]  /*a9a0*/  @P0 STG.E desc[UR36][R6.64+0x1c0], R3 ;  /* 0x0001c00306000986 */ /* 0x0001e4000c101924 */
[----:B0-----:R-:W-:Y:S02]  /*a9b0*/  @P4 IMAD.MOV.U32 R6, RZ, RZ, R14 ;  /* 0x000000ffff064224 */ /* 0x001fe400078e000e */
[----:B------:R-:W-:-:S05]  /*a9c0*/  @P4 IMAD.MOV.U32 R7, RZ, RZ, R15 ;  /* 0x000000ffff074224 */ /* 0x000fca00078e000f */
[----:B------:R-:W-:Y:S04]  /*a9d0*/  @P4 STG.E desc[UR36][R6.64+0x1c4], R83 ;  /* 0x0001c45306004986 */ /* 0x000fe8000c101924 */
[----:B------:R-:W-:Y:S04]  /*a9e0*/  @P3 STG.E desc[UR36][R4.64+0x1e0], R21 ;  /* 0x0001e01504003986 */ /* 0x000fe8000c101924 */
[----:B------:R0:W-:Y:S02]  /*a9f0*/  @P1 STG.E desc[UR36][R4.64+0x1e4], R85 ;  /* 0x0001e45504001986 */ /* 0x0001e4000c101924 */
[----:B0-----:R-:W-:-:S02]  /*aa00*/  @P5 IMAD.MOV.U32 R4, RZ, RZ, R14 ;  /* 0x000000ffff045224 */ /* 0x001fc400078e000e */
[----:B------:R-:W-:-:S05]  /*aa10*/  @P5 IMAD.MOV.U32 R5, RZ, RZ, R15 ;  /* 0x000000ffff055224 */ /* 0x000fca00078e000f */
[----:B------:R0:W-:Y:S04]  /*aa20*/  @P5 STG.E desc[UR36][R4.64+0x1e0], R9 ;  /* 0x0001e00904005986 */ /* 0x0001e8000c101924 */
[----:B------:R0:W-:Y:S02]  /*aa30*/  @P2 STG.E desc[UR36][R14.64+0x1e4], R87 ;  /* 0x0001e4570e002986 */ /* 0x0001e4000c101924 */
.L_x_284:
[----:B------:R-:W-:Y:S05]  /*aa40*/  BSYNC B0 ;  /* 0x0000000000007941 */ /* 0x000fea0003800000 */
.L_x_32:
[----:B------:R-:W-:Y:S01]  /*aa50*/  ULDC UR4, c[0x0][0xc] ;  /* 0x0000030000047ab9 */ /* 0x000fe20000000800 */
[----:B------:R-:W-:Y:S01]  /*aa60*/  ULDC UR5, c[0x0][0x10] ;  /* 0x0000040000057ab9 */ /* 0x000fe20000000800 */
[----:B0-----:R-:W0:Y:S01]  /*aa70*/  LDC R3, c[0x0][0x14] ;  /* 0x00000500ff037b82 */ /* 0x001e220000000800 */
[----:B------:R-:W-:Y:S01]  /*aa80*/  UIMAD.WIDE.U32 UR4, UR4, UR5, URZ ;  /* 0x00000005040472a5 */ /* 0x000fe2000f8e003f */
[----:B------:R-:W-:Y:S01]  /*aa90*/  PRMT R0, RZ, 0x7610, R0 ;  /* 0x00007610ff007816 */ /* 0x000fe20000000000 */
[----:B-----5:R-:W-:Y:S02]  /*aaa0*/  IMAD.MOV.U32 R154, RZ, RZ, -0x1 ;  /* 0xffffffffff9a7424 */ /* 0x020fe400078e00ff */
[----:B------:R-:W-:Y:S02]  /*aab0*/  IMAD.MOV.U32 R23, RZ, RZ, -0x1 ;  /* 0xffffffffff177424 */ /* 0x000fe400078e00ff */
[----:B0-----:R-:W-:-:S04]  /*aac0*/  IMAD.WIDE.U32 R16, R3, UR4, R16 ;  /* 0x0000000403107c25 */ /* 0x001fc8000f8e0010 */
[----:B------:R-:W-:Y:S01]  /*aad0*/  IMAD R3, R3, UR5, RZ ;  /* 0x0000000503037c24 */ /* 0x000fe2000f8e02ff */
[----:B------:R-:W-:Y:S02]  /*aae0*/  ULDC.64 UR4, c[0x0][0x650] ;  /* 0x0001940000047ab9 */ /* 0x000fe40000000a00 */
[----:B------:R-:W-:Y:S01]  /*aaf0*/  ISETP.GE.U32.AND P0, PT, R16, UR4, PT ;  /* 0x0000000410007c0c */ /* 0x000fe2000bf06070 */
[----:B------:R-:W-:-:S05]  /*ab00*/  IMAD.IADD R17, R17, 0x1, R3 ;  /* 0x0000000111117824 */ /* 0x000fca00078e0203 */
[----:B------:R-:W-:-:S13]  /*ab10*/  ISETP.GE.U32.AND.EX P0, PT, R17, UR5, PT, P0 ;  /* 0x0000000511007c0c */ /* 0x000fda000bf06100 */
[----:B------:R-:W-:Y:S05]  /*ab20*/  @P0 BRA `(.L_x_285) ;  /* 0x0000000400640947 */ /* 0x000fea0003800000 */
[----:B------:R-:W0:Y:S01]  /*ab30*/  S2R R12, SR_CTAID.X ;  /* 0x00000000000c7919 */ /* 0x000e220000002500 */
[----:B---3--:R-:W3:Y:S01]  /*ab40*/  LDC.64 R10, c[0x0][0x628] ;  /* 0x00018a00ff0a7b82 */ /* 0x008ee20000000a00 */
[----:B------:R-:W-:Y:S01]  /*ab50*/  ULDC UR4, c[0x0][0x150] ;  /* 0x0000540000047ab9 */ /* 0x000fe20000000800 */
[----:B------:R-:W-:Y:S01]  /*ab60*/  IMAD.MOV.U32 R8, RZ, RZ, R16 ;  /* 0x000000ffff087224 */ /* 0x000fe200078e0010 */
[----:B------:R-:W0:Y:S01]  /*ab70*/  S2R R24, SR_CTAID.Y ;  /* 0x0000000000187919 */ /* 0x000e220000002600 */
[----:B------:R-:W-:-:S04]  /*ab80*/  IMAD.MOV.U32 R9, RZ, RZ, R17 ;  /* 0x000000ffff097224 */ /* 0x000fc800078e0011 */
[----:B------:R-:W1:Y:S08]  /*ab90*/  LDC R21, c[0x0][0x144] ;  /* 0x00005100ff157b82 */ /* 0x000e700000000800 */
[----:B------:R-:W1:Y:S08]  /*aba0*/  LDC R0, c[0x0][0x630] ;  /* 0x00018c00ff007b82 */ /* 0x000e700000000800 */
[----:B------:R-:W1:Y:S01]  /*abb0*/  LDC.64 R14, c[0x0][0x620] ;  /* 0x00018800ff0e7b82 */ /* 0x000e620000000a00 */
[----:B---3--:R-:W-:-:S04]  /*abc0*/  ISETP.NE.U32.AND P0, PT, R10, RZ, PT ;  /* 0x000000ff0a00720c */ /* 0x008fc80003f05070 */
[----:B------:R-:W-:Y:S02]  /*abd0*/  ISETP.NE.AND.EX P0, PT, R11, RZ, PT, P0 ;  /* 0x000000ff0b00720c */ /* 0x000fe40003f05300 */
[----:B0-----:R-:W-:-:S05]  /*abe0*/  I2FP.F32.U32 R3, R12 ;  /* 0x0000000c00037245 */ /* 0x001fca0000201000 */
[----:B------:R-:W-:-:S04]  /*abf0*/  FMUL R3, R3, UR4 ;  /* 0x0000000403037c20 */ /* 0x000fc80008400000 */
[----:B------:R0:W3:Y:S02]  /*ac00*/  F2I.U32.TRUNC.NTZ R20, R3 ;  /* 0x0000000300147305 */ /* 0x0000e4000020f000 */
[----:B------:R-:W-:Y:S05]  /*ac10*/  @!P0 BRA `(.L_x_286) ;  /* 0x0000000000288947 */ /* 0x000fea0003800000 */
[----:B0-----:R-:W0:Y:S02]  /*ac20*/  LDC R3, c[0x0][0x634] ;  /* 0x00018d00ff037b82 */ /* 0x001e240000000800 */
        /* <DEDUP_REMOVED lines=9> */
.L_x_286:
[----:B------:R-:W5:Y:S01]  /*acc0*/  LDC.64 R30, c[0x0][0x640] ;  /* 0x00019000ff1e7b82 */ /* 0x000f620000000a00 */
[-CC-:B-1----:R-:W-:Y:S01]  /*acd0*/  SHF.R.U64 R23, R8, R0.reuse, R9.reuse ;  /* 0x0000000008177219 */ /* 0x182fe20000001209 */
[----:B---3--:R-:W-:Y:S01]  /*ace0*/  IMAD.MOV R20, RZ, RZ, -R20 ;  /* 0x000000ffff147224 */ /* 0x008fe200078e0a14 */
[----:B------:R-:W-:Y:S01]  /*acf0*/  SHF.R.U32.HI R0, RZ, R0, R9 ;  /* 0x00000000ff007219 */ /* 0x000fe20000011609 */
[----:B------:R-:W-:Y:S01]  /*ad00*/  ULDC UR4, c[0x0][0x154] ;  /* 0x0000550000047ab9 */ /* 0x000fe20000000800 */
[----:B0-----:R-:W-:Y:S01]  /*ad10*/  IADD3 R3, P0, RZ, -R23, RZ ;  /* 0x80000017ff037210 */ /* 0x001fe20007f1e0ff */
[----:B------:R-:W-:Y:S02]  /*ad20*/  IMAD R26, R21, R20, R12 ;  /* 0x00000014151a7224 */ /* 0x000fe400078e020c */
[----:B------:R-:W0:Y:S01]  /*ad30*/  LDC R6, c[0x0][0x618] ;  /* 0x00018600ff067b82 */ /* 0x000e220000000800 */
[----:B------:R-:W-:Y:S02]  /*ad40*/  IMAD.MOV.U32 R7, RZ, RZ, 0x1 ;  /* 0x00000001ff077424 */ /* 0x000fe400078e00ff */
[----:B------:R-:W-:-:S04]  /*ad50*/  IMAD.X R5, RZ, RZ, ~R0, P0 ;  /* 0x000000ffff057224 */ /* 0x000fc800000e0e00 */
[-C--:B------:R-:W-:Y:S01]  /*ad60*/  IMAD R0, R5, R14.reuse, RZ ;  /* 0x0000000e05007224 */ /* 0x080fe200078e02ff */
[----:B------:R-:W1:Y:S01]  /*ad70*/  LDC R8, c[0x0][0x608] ;  /* 0x00018200ff087b82 */ /* 0x000e620000000800 */
[----:B------:R-:W-:-:S04]  /*ad80*/  IMAD.WIDE.U32 R4, R3, R14, R16 ;  /* 0x0000000e03047225 */ /* 0x000fc800078e0010 */
[----:B------:R-:W-:Y:S01]  /*ad90*/  IMAD R3, R3, R15, R0 ;  /* 0x0000000f03037224 */ /* 0x000fe200078e0200 */
[----:B------:R-:W-:Y:S02]  /*ada0*/  I2FP.F32.U32 R0, R24 ;  /* 0x0000001800007245 */ /* 0x000fe40000201000 */
[----:B------:R-:W3:Y:S01]  /*adb0*/  LDC R28, c[0x0][0x658] ;  /* 0x00019600ff1c7b82 */ /* 0x000ee20000000800 */
[----:B------:R-:W-:Y:S01]  /*adc0*/  IMAD.IADD R3, R5, 0x1, R3 ;  /* 0x0000000105037824 */ /* 0x000fe200078e0203 */
[----:B-----5:R-:W-:Y:S01]  /*add0*/  ISETP.NE.U32.AND P0, PT, R30, RZ, PT ;  /* 0x000000ff1e00720c */ /* 0x020fe20003f05070 */
[----:B------:R-:W-:Y:S01]  /*ade0*/  FMUL R0, R0, UR4 ;  /* 0x0000000400007c20 */ /* 0x000fe20008400000 */
[----:B------:R-:W-:Y:S02]  /*adf0*/  IMAD.MOV.U32 R5, RZ, RZ, -0x1 ;  /* 0xffffffffff057424 */ /* 0x000fe400078e00ff */
[----:B------:R-:W-:Y:S01]  /*ae00*/  ISETP.NE.AND.EX P0, PT, R31, RZ, PT, P0 ;  /* 0x000000ff1f00720c */ /* 0x000fe20003f05300 */
[----:B------:R1:W2:Y:S01]  /*ae10*/  F2I.U32.TRUNC.NTZ R13, R0 ;  /* 0x00000000000d7305 */ /* 0x0002a2000020f000 */
[----:B------:R-:W2:Y:S01]  /*ae20*/  LDC R15, c[0x0][0x148] ;  /* 0x00005200ff0f7b82 */ /* 0x000ea20000000800 */
[----:B0-----:R-:W-:-:S02]  /*ae30*/  SHF.R.U64 R12, R4, R6, R3 ;  /* 0x00000006040c7219 */ /* 0x001fc40000001203 */
[----:B------:R-:W-:-:S05]  /*ae40*/  SHF.R.U32.HI R3, RZ, R6, R3 ;  /* 0x00000006ff037219 */ /* 0x000fca0000011603 */
[----:B------:R-:W0:Y:S01]  /*ae50*/  LDC R20, c[0x0][0x600] ;  /* 0x00018000ff147b82 */ /* 0x000e220000000800 */
[-CC-:B-1----:R-:W-:Y:S02]  /*ae60*/  SHF.R.U64 R10, R12, R8.reuse, R3.reuse ;  /* 0x000000080c0a7219 */ /* 0x182fe40000001203 */
[----:B------:R-:W-:-:S05]  /*ae70*/  SHF.R.U32.HI R3, RZ, R8, R3 ;  /* 0x00000008ff037219 */ /* 0x000fca0000011603 */
[----:B------:R-:W1:Y:S01]  /*ae80*/  LDC R21, c[0x0][0x648] ;  /* 0x00019200ff157b82 */ /* 0x000e620000000800 */
[-C--:B---3--:R-:W-:Y:S02]  /*ae90*/  SHF.L.U32 R4, R5, R28.reuse, RZ ;  /* 0x0000001c05047219 */ /* 0x088fe400000006ff */
[-CC-:B------:R-:W-:Y:S02]  /*aea0*/  SHF.R.U64 R14, R10, R28.reuse, R3.reuse ;  /* 0x0000001c0a0e7219 */ /* 0x180fe40000001203 */
[----:B------:R-:W-:Y:S02]  /*aeb0*/  SHF.R.U32.HI R5, RZ, R28, R3 ;  /* 0x0000001cff057219 */ /* 0x000fe40000011603 */
[----:B------:R-:W-:Y:S01]  /*aec0*/  LOP3.LUT R153, RZ, R4, RZ, 0x33, !PT ;  /* 0x00000004ff997212 */ /* 0x000fe200078e33ff */
[----:B------:R-:W3:Y:S01]  /*aed0*/  LDC R25, c[0x0][0x638] ;  /* 0x00018e00ff197b82 */ /* 0x000ee20000000800 */
[----:B------:R-:W-:Y:S01]  /*aee0*/  SHF.L.U32 R28, R7, R28, RZ ;  /* 0x0000001c071c7219 */ /* 0x000fe200000006ff */
[----:B------:R-:W-:-:S06]  /*aef0*/  IMAD.MOV.U32 R4, RZ, RZ, R14 ;  /* 0x000000ffff047224 */ /* 0x000fcc00078e000e */
[----:B------:R-:W0:Y:S01]  /*af00*/  LDC R27, c[0x0][0x610] ;  /* 0x00018400ff1b7b82 */ /* 0x000e220000000800 */
[----:B------:R-:W-:Y:S05]  /*af10*/  @!P0 BRA `(.L_x_287) ;  /* 0x0000000000288947 */ /* 0x000fea0003800000 */
[----:B------:R-:W5:Y:S02]  /*af20*/  LDC R3, c[0x0][0x64c] ;  /* 0x00019300ff037b82 */ /* 0x000f640000000800 */
[----:B-----5:R-:W-:-:S05]  /*af30*/  IADD3 R3, P0, R14, R3, RZ ;  /* 0x000000030e037210 */ /* 0x020fca0007f1e0ff */
        /* <DEDUP_REMOVED lines=8> */
.L_x_287:
[----:B------:R-:W-:Y:S01]  /*afc0*/  ISETP.NE.AND P0, PT, R2, 0x1, PT ;  /* 0x000000010200780c */ /* 0x000fe20003f05270 */
[----:B--2---:R-:W-:Y:S01]  /*afd0*/  IMAD.MOV R13, RZ, RZ, -R13 ;  /* 0x000000ffff0d7224 */ /* 0x004fe200078e0a0d */
[----:B-1----:R-:W-:Y:S01]  /*afe0*/  SHF.R.U64 R0, R4, R21, R5 ;  /* 0x0000001504007219 */ /* 0x002fe20000001205 */
[----:B0-----:R-:W-:Y:S01]  /*aff0*/  VIADD R5, R20, 0xffffffff ;  /* 0xffffffff14057836 */ /* 0x001fe20000000000 */
[----:B------:R-:W-:-:S03]  /*b000*/  LOP3.LUT R153, R10, R153, RZ, 0xc0, !PT ;  /* 0x000000990a997212 */ /* 0x000fc600078ec0ff */
[----:B------:R-:W-:Y:S01]  /*b010*/  IMAD.MOV R3, RZ, RZ, -R0 ;  /* 0x000000ffff037224 */ /* 0x000fe200078e0a00 */
[----:B------:R-:W-:Y:S01]  /*b020*/  LOP3.LUT R5, R12, R5, RZ, 0xc0, !PT ;  /* 0x000000050c057212 */ /* 0x000fe200078ec0ff */
[----:B------:R-:W-:Y:S02]  /*b030*/  IMAD R153, R28, R0, R153 ;  /* 0x000000001c997224 */ /* 0x000fe400078e0299 */
[----:B---3--:R-:W-:Y:S02]  /*b040*/  IMAD R0, R3, R25, R14 ;  /* 0x0000001903007224 */ /* 0x008fe400078e020e */
[----:B------:R-:W-:Y:S02]  /*b050*/  @P0 IMAD R26, R15, R13, R24 ;  /* 0x0000000d0f1a0224 */ /* 0x000fe400078e0218 */
[----:B------:R-:W-:Y:S02]  /*b060*/  IMAD R4, R0, R20, R5 ;  /* 0x0000001400047224 */ /* 0x000fe400078e0205 */
[----:B------:R-:W-:-:S02]  /*b070*/  IMAD R153, R153, R27, R26 ;  /* 0x0000001b99997224 */ /* 0x000fc400078e021a */
[----:B------:R-:W-:-:S03]  /*b080*/  IMAD.MOV.U32 R3, RZ, RZ, 0x1 ;  /* 0x00000001ff037424 */ /* 0x000fc600078e00ff */
[----:B------:R-:W-:Y:S02]  /*b090*/  SEL R154, R4, R153, !P0 ;  /* 0x00000099049a7207 */ /* 0x000fe40004000000 */
[----:B------:R-:W-:Y:S02]  /*b0a0*/  PRMT R0, R3, 0x7610, R0 ;  /* 0x0000761003007816 */ /* 0x000fe40000000000 */
[----:B------:R-:W-:-:S07]  /*b0b0*/  SEL R153, R153, R4, !P0 ;  /* 0x0000000499997207 */ /* 0x000fce0004000000 */
.L_x_285:
[----:B------:R-:W-:-:S13]  /*b0c0*/  LOP3.LUT P0, RZ, R0, 0xff, RZ, 0xc0, !PT ;  /* 0x000000ff00ff7812 */ /* 0x000fda000780c0ff */
[----:B------:R-:W-:Y:S05]  /*b0d0*/  @P0 BRA `(.L_x_288) ;  /* 0xffffff6000400947 */ /* 0x000fea000383ffff */
[----:B------:R-:W-:Y:S05]  /*b0e0*/  EXIT ;  /* 0x000000000000794d */ /* 0x000fea0003800000 */
.L_x_7:
        /* <DEDUP_REMOVED lines=26> */
.L_x_290:
[----:B------:R-:W0:Y:S01]  /*b290*/  LDC.64 R28, c[0x0][0x640] ;  /* 0x00019000ff1c7b82 */ /* 0x000e220000000a00 */
[-CC-:B------:R-:W-:Y:S01]  /*b2a0*/  SHF.R.U64 R21, R12, R6.reuse, R13.reuse ;  /* 0x000000060c157219 */ /* 0x180fe2000000120d */
[----:B------:R-:W-:Y:S01]  /*b2b0*/  IMAD.MOV.U32 R30, RZ, RZ, 0x1 ;  /* 0x00000001ff1e7424 */ /* 0x000fe200078e00ff */
[----:B------:R-:W-:Y:S02]  /*b2c0*/  SHF.R.U32.HI R6, RZ, R6, R13 ;  /* 0x00000006ff067219 */ /* 0x000fe4000001160d */
        /* <DEDUP_REMOVED lines=8> */
[----:B------:R-:W-:Y:S01]  /*b350*/  IMAD.IADD R9, R9, 0x1, R11 ;  /* 0x0000000109097824 */ /* 0x000fe200078e020b */
[----:B0-----:R-:W-:-:S04]  /*b360*/  ISETP.NE.U32.AND P0, PT, R28, RZ, PT ;  /* 0x000000ff1c00720c */ /* 0x001fc80003f05070 */
[----:B------:R-:W-:Y:S02]  /*b370*/  ISETP.NE.AND.EX P0, PT, R29, RZ, PT, P0 ;  /* 0x000000ff1d00720c */ /* 0x000fe40003f05300 */
[----:B------:R-:W0:Y:S01]  /*b380*/  LDC R22, c[0x0][0x600] ;  /* 0x00018000ff167b82 */ /* 0x000e220000000800 */
[-CC-:B-1----:R-:W-:Y:S01]  /*b390*/  SHF.R.U64 R14, R8, R10.reuse, R9.reuse ;  /* 0x0000000a080e7219 */ /* 0x182fe20000001209 */
[----:B------:R-:W-:Y:S01]  /*b3a0*/  IMAD.MOV.U32 R8, RZ, RZ, -0x1 ;  /* 0xffffffffff087424 */ /* 0x000fe200078e00ff */
[----:B------:R-:W-:-:S05]  /*b3b0*/  SHF.R.U32.HI R9, RZ, R10, R9 ;  /* 0x0000000aff097219 */ /* 0x000fca0000011609 */
[----:B------:R-:W1:Y:S01]  /*b3c0*/  LDC R24, c[0x0][0x648] ;  /* 0x00019200ff187b82 */ /* 0x000e620000000800 */
[-CC-:B--2---:R-:W-:Y:S02]  /*b3d0*/  SHF.R.U64 R23, R14, R12.reuse, R9.reuse ;  /* 0x0000000c0e177219 */ /* 0x184fe40000001209 */
[----:B------:R-:W-:-:S05]  /*b3e0*/  SHF.R.U32.HI R6, RZ, R12, R9 ;  /* 0x0000000cff067219 */ /* 0x000fca0000011609 */
[----:B------:R-:W2:Y:S01]  /*b3f0*/  LDC R26, c[0x0][0x638] ;  /* 0x00018e00ff1a7b82 */ /* 0x000ea20000000800 */
[-C--:B---3--:R-:W-:Y:S02]  /*b400*/  SHF.L.U32 R8, R8, R27.reuse, RZ ;  /* 0x0000001b08087219 */ /* 0x088fe400000006ff */
[-CC-:B------:R-:W-:Y:S02]  /*b410*/  SHF.R.U64 R25, R23, R27.reuse, R6.reuse ;  /* 0x0000001b17197219 */ /* 0x180fe40000001206 */
[----:B------:R-:W-:Y:S02]  /*b420*/  LOP3.LUT R32, RZ, R8, RZ, 0x33, !PT ;  /* 0x00000008ff207212 */ /* 0x000fe400078e33ff */
[----:B------:R-:W-:Y:S01]  /*b430*/  SHF.R.U32.HI R9, RZ, R27, R6 ;  /* 0x0000001bff097219 */ /* 0x000fe20000011606 */
[----:B------:R-:W3:Y:S01]  /*b440*/  LDC R31, c[0x0][0x610] ;  /* 0x00018400ff1f7b82 */ /* 0x000ee20000000800 */
[----:B------:R-:W-:Y:S01]  /*b450*/  IMAD.MOV.U32 R8, RZ, RZ, R25 ;  /* 0x000000ffff087224 */ /* 0x000fe200078e0019 */
[----:B------:R-:W-:Y:S06]  /*b460*/  @!P0 BRA `(.L_x_291) ;  /* 0x0000000000288947 */ /* 0x000fec0003800000 */
        /* <DEDUP_REMOVED lines=10> */
.L_x_291:
[----:B------:R-:W-:Y:S01]  /*b510*/  ISETP.NE.AND P0, PT, R2, 0x1, PT ;  /* 0x000000010200780c */ /* 0x000fe20003f05270 */
[----:B------:R-:W-:Y:S01]  /*b520*/  IMAD.MOV.U32 R13, RZ, RZ, R21 ;  /* 0x000000ffff0d7224 */ /* 0x000fe200078e0015 */
[----:B-1----:R-:W-:Y:S01]  /*b530*/  SHF.R.U64 R6, R8, R24, R9 ;  /* 0x0000001808067219 */ /* 0x002fe20000001209 */
[----:B0-----:R-:W-:Y:S01]  /*b540*/  VIADD R9, R22, 0xffffffff ;  /* 0xffffffff16097836 */ /* 0x001fe20000000000 */
[----:B------:R-:W-:Y:S02]  /*b550*/  SHF.L.U32 R30, R30, R27, RZ ;  /* 0x0000001b1e1e7219 */ /* 0x000fe400000006ff */
[----:B------:R-:W-:Y:S01]  /*b560*/  LOP3.LUT R5, R23, R32, RZ, 0xc0, !PT ;  /* 0x0000002017057212 */ /* 0x000fe200078ec0ff */
[----:B------:R-:W-:-:S04]  /*b570*/  IMAD.MOV R8, RZ, RZ, -R6 ;  /* 0x000000ffff087224 */ /* 0x000fc800078e0a06 */
[----:B------:R-:W-:Y:S01]  /*b580*/  IMAD R6, R30, R6, R5 ;  /* 0x000000061e067224 */ /* 0x000fe200078e0205 */
[----:B------:R-:W-:Y:S01]  /*b590*/  LOP3.LUT R5, R14, R9, RZ, 0xc0, !PT ;  /* 0x000000090e057212 */ /* 0x000fe200078ec0ff */
[----:B------:R-:W-:Y:S02]  /*b5a0*/  @P0 IMAD R3, R7, R20, R4 ;  /* 0x0000001407030224 */ /* 0x000fe400078e0204 */
[----:B--2---:R-:W-:Y:S02]  /*b5b0*/  IMAD R4, R8, R26, R25 ;  /* 0x0000001a08047224 */ /* 0x004fe400078e0219 */
[----:B---3--:R-:W-:Y:S02]  /*b5c0*/  IMAD R3, R6, R31, R3 ;  /* 0x0000001f06037224 */ /* 0x008fe400078e0203 */
[----:B------:R-:W-:Y:S02]  /*b5d0*/  IMAD R4, R4, R22, R5 ;  /* 0x0000001604047224 */ /* 0x000fe400078e0205 */
[----:B------:R-:W-:-:S03]  /*b5e0*/  IMAD.MOV.U32 R8, RZ, RZ, 0x1 ;  /* 0x00000001ff087424 */ /* 0x000fc600078e00ff */
[----:B------:R-:W-:Y:S02]  /*b5f0*/  SEL R6, R4, R3, !P0 ;  /* 0x0000000304067207 */ /* 0x000fe40004000000 */
[----:B------:R-:W-:-:S07]  /*b600*/  SEL R12, R3, R4, !P0 ;  /* 0x00000004030c7207 */ /* 0x000fce0004000000 */
.L_x_289:
[----:B------:R-:W-:-:S08]  /*b610*/  NOP ;  /* 0x0000000000007918 */ /* 0x000fd00000000000 */
[----:B------:R-:W0:-:S00]  /*b620*/  USETMAXREG.DEALLOC.CTAPOOL 0x28 ;  /* 0x00000028000079c8 */ /* 0x000e0000080e0500 */
[----:B0-----:R-:W-:-:S13]  /*b630*/  ISETP.NE.AND P0, PT, R0, RZ, PT ;  /* 0x000000ff0000720c */ /* 0x001fda0003f05270 */
[----:B------:R-:W-:Y:S05]  /*b640*/  @P0 EXIT ;  /* 0x000000000000094d */ /* 0x000fea0003800000 */
[----:B------:R-:W-:Y:S01]  /*b650*/  LOP3.LUT P0, RZ, R8, 0xff, RZ, 0xc0, !PT ;  /* 0x000000ff08ff7812 */ /* 0x000fe2000780c0ff */
[----:B------:R-:W-:Y:S02]  /*b660*/  IMAD.MOV.U32 R10, RZ, RZ, 0x1 ;  /* 0x00000001ff0a7424 */ /* 0x000fe400078e00ff */
[----:B------:R-:W-:-:S10]  /*b670*/  IMAD.MOV.U32 R9, RZ, RZ, RZ ;  /* 0x000000ffff097224 */ /* 0x000fd400078e00ff */
[----:B------:R-:W-:Y:S05]  /*b680*/  @!P0 BRA `(.L_x_292) ;  /* 0x0000000c00c88947 */ /* 0x000fea0003800000 */
[----:B------:R-:W0:Y:S01]  /*b690*/  LDC R0, c[0x0][0x28c] ;  /* 0x0000a300ff007b82 */ /* 0x000e220000000800 */
[----:B------:R-:W-:Y:S01]  /*b6a0*/  ULDC UR4, c[0x0][0x658] ;  /* 0x0001960000047ab9 */ /* 0x000fe20000000800 */
[----:B------:R-:W-:Y:S01]  /*b6b0*/  UMOV UR11, 0xffffffff ;  /* 0xffffffff000b7882 */ /* 0x000fe20000000000 */
[----:B------:R-:W-:Y:S01]  /*b6c0*/  UMOV UR17, 0x1 ;  /* 0x0000000100117882 */ /* 0x000fe20000000000 */
[----:B------:R-:W-:Y:S01]  /*b6d0*/  USHF.L.U32 UR11, UR11, UR4, URZ ;  /* 0x000000040b0b7299 */ /* 0x000fe2000800063f */
[----:B------:R-:W-:Y:S01]  /*b6e0*/  BSSY B0, `(.L_x_292) ;  /* 0x00000ec000007945 */ /* 0x000fe20003800000 */
[----:B------:R-:W-:Y:S01]  /*b6f0*/  ULDC UR9, c[0x0][0xc] ;  /* 0x0000030000097ab9 */ /* 0x000fe20000000800 */
[----:B------:R-:W-:Y:S01]  /*b700*/  ULDC UR16, c[0x0][0x10] ;  /* 0x0000040000107ab9 */ /* 0x000fe20000000800 */
[----:B------:R-:W1:Y:S01]  /*b710*/  S2UR UR8, SR_CgaCtaId ;  /* 0x00000000000879c3 */ /* 0x000e620000008800 */
[----:B------:R-:W-:Y:S01]  /*b720*/  ULOP3.LUT UR13, URZ, UR11, URZ, 0x33, !UPT ;  /* 0x0000000b3f0d7292 */ /* 0x000fe2000f8e333f */
[----:B------:R-:W-:Y:S01]  /*b730*/  LOP3.LUT R11, R19, 0x2, RZ, 0xfc, !PT ;  /* 0x00000002130b7812 */ /* 0x000fe200078efcff */
[----:B------:R-:W-:Y:S01]  /*b740*/  IMAD.MOV.U32 R10, RZ, RZ, 0x1 ;  /* 0x00000001ff0a7424 */ /* 0x000fe200078e00ff */
[----:B------:R-:W-:Y:S01]  /*b750*/  ULDC UR5, c[0x0][0x600] ;  /* 0x0001800000057ab9 */ /* 0x000fe20000000800 */
[----:B------:R-:W-:Y:S01]  /*b760*/  IMAD.MOV.U32 R9, RZ, RZ, RZ ;  /* 0x000000ffff097224 */ /* 0x000fe200078e00ff */
[----:B------:R-:W-:Y:S01]  /*b770*/  UMOV UR30, 0x11 ;  /* 0x00000011001e7882 */ /* 0x000fe20000000000 */
[----:B------:R-:W-:-:S02]  /*b780*/  UIADD3 UR5, UR5, -0x1, URZ ;  /* 0xffffffff05057890 */ /* 0x000fc4000fffe03f */
[----:B------:R-:W-:Y:S01]  /*b790*/  USHF.L.U32 UR4, UR17, UR4, URZ ;  /* 0x0000000411047299 */ /* 0x000fe2000800063f */
[----:B------:R-:W-:Y:S01]  /*b7a0*/  ULDC.64 UR40, c[0x0][0x198] ;  /* 0x0000660000287ab9 */ /* 0x000fe20000000a00 */
[----:B0-----:R-:W-:-:S05]  /*b7b0*/  VIADD R0, R0, 0x3f ;  /* 0x0000003f00007836 */ /* 0x001fca0000000000 */
[----:B------:R-:W-:Y:S01]  /*b7c0*/  SHF.R.S32.HI R3, RZ, 0x1f, R0 ;  /* 0x0000001fff037819 */ /* 0x000fe20000011400 */
[----:B-1----:R-:W-:-:S03]  /*b7d0*/  USHF.R.U32.HI UR37, URZ, 0x2, UR8 ;  /* 0x000000023f257899 */ /* 0x002fc60008011608 */
[----:B------:R-:W-:Y:S01]  /*b7e0*/  LEA.HI R3, R3, R0, RZ, 0x6 ;  /* 0x0000000003037211 */ /* 0x000fe200078f30ff */
[----:B------:R-:W-:Y:S01]  /*b7f0*/  ULOP3.LUT UR10, UR8, 0x3, URZ, 0xc0, !UPT ;  /* 0x00000003080a7892 */ /* 0x000fe2000f8ec03f */
[----:B------:R-:W-:Y:S01]  /*b800*/  IMAD.MOV.U32 R0, RZ, RZ, 0x1 ;  /* 0x00000001ff007424 */ /* 0x000fe200078e00ff */
[----:B------:R-:W-:Y:S01]  /*b810*/  USHF.L.U32 UR6, UR8, 0x5, URZ ;  /* 0x0000000508067899 */ /* 0x000fe2000800063f */
[--C-:B------:R-:W-:Y:S01]  /*b820*/  SHF.R.S32.HI R8, RZ, 0x6, R3.reuse ;  /* 0x00000006ff087819 */ /* 0x100fe20000011403 */
[----:B------:R-:W-:Y:S02]  /*b830*/  USHF.L.U32 UR7, UR8, 0xa, URZ ;  /* 0x0000000a08077899 */ /* 0x000fe4000800063f */
[----:B------:R-:W-:Y:S01]  /*b840*/  ULOP3.LUT UR8, UR8, 0xfffffffc, URZ, 0xc0, !UPT ;  /* 0xfffffffc08087892 */ /* 0x000fe2000f8ec03f */
[----:B------:R-:W-:Y:S01]  /*b850*/  PRMT R3, R0, 0x7610, R3 ;  /* 0x0000761000037816 */ /* 0x000fe20000000003 */
[----:B------:R-:W-:Y:S01]  /*b860*/  UISETP.GT.U32.AND UP0, UPT, UR10, 0xffff, UPT ;  /* 0x0000ffff0a00788c */ /* 0x000fe2000bf04070 */
[----:B------:R-:W-:Y:S01]  /*b870*/  VIADD R0, R8, 0x1 ;  /* 0x0000000108007836 */ /* 0x000fe20000000000 */
[----:B------:R-:W-:-:S02]  /*b880*/  ULOP3.LUT UR12, UR8, 0x1, URZ, 0xfc, !UPT ;  /* 0x00000001080c7892 */ /* 0x000fc4000f8efc3f */
[----:B------:R-:W-:Y:S02]  /*b890*/  ULOP3.LUT UR14, UR8, 0x2, URZ, 0xfc, !UPT ;  /* 0x00000002080e7892 */ /* 0x000fe4000f8efc3f */
[----:B------:R-:W-:Y:S02]  /*b8a0*/  USHF.L.U32 UR11, UR17, UR8, URZ ;  /* 0x00000008110b7299 */ /* 0x000fe4000800063f */
[----:B------:R-:W-:Y:S02]  /*b8b0*/  ULOP3.LUT UR15, UR8, 0x3, URZ, 0xfc, !UPT ;  /* 0x00000003080f7892 */ /* 0x000fe4000f8efc3f */
[----:B------:R-:W-:Y:S02]  /*b8c0*/  UIMAD.WIDE.U32 UR8, UR9, UR16, URZ ;  /* 0x00000010090872a5 */ /* 0x000fe4000f8e003f */
[----:B------:R-:W-:Y:S02]  /*b8d0*/  USHF.L.U32 UR12, UR17, UR12, URZ ;  /* 0x0000000c110c7299 */ /* 0x000fe4000800063f */
[----:B------:R-:W-:-:S02]  /*b8e0*/  USHF.L.U32 UR14, UR17, UR14, URZ ;  /* 0x0000000e110e7299 */ /* 0x000fc4000800063f */
[----:B------:R-:W-:Y:S01]  /*b8f0*/  USEL UR10, UR10, 0xffff, !UP0 ;  /* 0x0000ffff0a0a7887 */ /* 0x000fe2000c000000 */
[----:B------:R-:W-:Y:S01]  /*b900*/  ULDC UR16, c[0x0][0x14] ;  /* 0x0000050000107ab9 */ /* 0x000fe20000000800 */
[----:B------:R-:W-:Y:S02]  /*b910*/  USHF.L.U32 UR15, UR17, UR15, URZ ;  /* 0x0000000f110f7299 */ /* 0x000fe4000800063f */
[----:B------:R-:W-:Y:S02]  /*b920*/  UIMAD.WIDE.U32 UR38, UR8, UR16, URZ ;  /* 0x00000010082672a5 */ /* 0x000fe4000f8e003f */
[----:B------:R-:W-:Y:S02]  /*b930*/  UIMAD UR21, UR9, UR16, URZ ;  /* 0x00000010091572a4 */ /* 0x000fe4000f8e023f */
[----:B------:R-:W-:Y:S02]  /*b940*/  ULOP3.LUT UR11, UR14, UR11, UR12, 0xfe, !UPT ;  /* 0x0000000b0e0b7292 */ /* 0x000fe4000f8efe0c */
[----:B------:R-:W-:-:S02]  /*b950*/  ULOP3.LUT UR10, UR10, 0xffff, URZ, 0xc0, !UPT ;  /* 0x0000ffff0a0a7892 */ /* 0x000fc4000f8ec03f */
[----:B------:R-:W-:Y:S02]  /*b960*/  ULOP3.LUT UR6, UR6, 0x60, URZ, 0xc0, !UPT ;  /* 0x0000006006067892 */ /* 0x000fe4000f8ec03f */
[----:B------:R-:W-:Y:S02]  /*b970*/  ULOP3.LUT UR7, UR7, 0xc00, URZ, 0xc0, !UPT ;  /* 0x00000c0007077892 */ /* 0x000fe4000f8ec03f */
[----:B------:R-:W-:Y:S02]  /*b980*/  UIADD3 UR21, UR39, UR21, URZ ;  /* 0x0000001527157290 */ /* 0x000fe4000fffe03f */
[----:B------:R-:W-:Y:S02]  /*b990*/  ULOP3.LUT UR29, UR11, UR15, URZ, 0xfc, !UPT ;  /* 0x0000000f0b1d7292 */ /* 0x000fe4000f8efc3f */
[----:B------:R-:W-:-:S12]  /*b9a0*/  USHF.L.U32 UR30, UR30, UR10, URZ ;  /* 0x0000000a1e1e7299 */ /* 0x000fd8000800063f */
.L_x_303:
[----:B------:R-:W-:-:S03]  /*b9b0*/  UMOV UR8, 0xffffffff ;  /* 0xffffffff00087882 */ /* 0x000fc60000000000 */
[----:B------:R-:W-:Y:S05]  /*b9c0*/  BRA.DIV UR8, `(.L_x_293) ;  /* 0x0000000e08987947 */ /* 0x000fea000b800000 */
[----:B------:R-:W-:-:S13]  /*b9d0*/  ELECT P6, URZ, PT ;  /* 0x00000000003f782f */ /* 0x000fda00038c0000 */
.L_x_312:
[----:B------:R-:W0:Y:S01]  /*b9e0*/  LDC R4, c[0x0][0x28c] ;  /* 0x0000a300ff047b82 */ /* 0x000e220000000800 */
[----:B------:R-:W-:Y:S01]  /*b9f0*/  BSSY B1, `(.L_x_294) ;  /* 0x0000048000017945 */ /* 0x000fe20003800000 */
[----:B0-----:R-:W-:-:S13]  /*ba00*/  ISETP.LT.OR P6, PT, R4, 0x1, !P6 ;  /* 0x000000010400780c */ /* 0x001fda00077c1670 */
[----:B------:R-:W-:Y:S05]  /*ba10*/  @P6 BRA `(.L_x_295) ;  /* 0x0000000400146947 */ /* 0x000fea0003800000 */
[----:B------:R-:W-:Y:S01]  /*ba20*/  LEA R12, R12, UR37, 0x1 ;  /* 0x000000250c0c7c11 */ /* 0x000fe2000f8e08ff */
[----:B------:R-:W-:Y:S01]  /*ba30*/  IMAD.MOV.U32 R22, RZ, RZ, RZ ;  /* 0x000000ffff167224 */ /* 0x000fe200078e00ff */
[----:B------:R-:W-:Y:S01]  /*ba40*/  LEA R15, R6, UR6, 0x7 ;  /* 0x00000006060f7c11 */ /* 0x000fe2000f8e38ff */
[----:B------:R-:W-:Y:S02]  /*ba50*/  IMAD.MOV.U32 R4, RZ, RZ, R0 ;  /* 0x000000ffff047224 */ /* 0x000fe400078e0000 */
[----:B------:R-:W-:Y:S02]  /*ba60*/  IMAD.MOV.U32 R5, RZ, RZ, R10 ;  /* 0x000000ffff057224 */ /* 0x000fe400078e000a */
[----:B------:R-:W-:Y:S02]  /*ba70*/  IMAD.MOV.U32 R6, RZ, RZ, R9 ;  /* 0x000000ffff067224 */ /* 0x000fe400078e0009 */
[----:B------:R-:W-:-:S07]  /*ba80*/  IMAD.SHL.U32 R14, R12, 0x80, RZ ;  /* 0x000000800c0e7824 */ /* 0x000fce00078e00ff */
.L_x_298:
[----:B------:R-:W0:Y:S01]  /*ba90*/  S2R R12, SR_CgaCtaId ;  /* 0x00000000000c7919 */ /* 0x000e220000008800 */
[----:B------:R-:W-:Y:S02]  /*baa0*/  MOV R7, 0x400 ;  /* 0x0000040000077802 */ /* 0x000fe40000000f00 */
[----:B------:R-:W-:Y:S02]  /*bab0*/  LOP3.LUT P1, RZ, R18, 0x7f, RZ, 0xc0, !PT ;  /* 0x0000007f12ff7812 */ /* 0x000fe4000782c0ff */
[----:B0-----:R-:W-:Y:S02]  /*bac0*/  LEA R21, R12, R7, 0x18 ;  /* 0x000000070c157211 */ /* 0x001fe400078ec0ff */
[----:B------:R-:W-:-:S09]  /*bad0*/  SHF.L.U32 R7, R5, 0x1f, RZ ;  /* 0x0000001f05077819 */ /* 0x000fd200000006ff */
[----:B------:R-:W0:Y:S01]  /*bae0*/  @!P1 LDC R12, c[0x0][0x500] ;  /* 0x00014000ff0c9b82 */ /* 0x000e220000000800 */
[----:B------:R-:W-:-:S04]  /*baf0*/  IMAD R20, R6, 0x8, R21 ;  /* 0x0000000806147824 */ /* 0x000fc800078e0215 */
[----:B------:R-:W1:Y:S02]  /*bb00*/  SYNCS.PHASECHK.TRANS64.TRYWAIT P0, [R20+URZ+0x10], R7 ;  /* 0x00001007140075a7 */ /* 0x000e64000800017f */
[----:B-1----:R-:W-:Y:S05]  /*bb10*/  @!P0 BRA `(.L_x_296) ;  /* 0x0000000c00648947 */ /* 0x002fea0003800000 */
.L_x_313:
[----:B-1----:R-:W-:Y:S01]  /*bb20*/  PRMT R7, R11, 0x9910, RZ ;  /* 0x000099100b077816 */ /* 0x002fe200000000ff */
[----:B0-----:R0:W-:Y:S03]  /*bb30*/  @!P1 SYNCS.ARRIVE.TRANS64 RZ, [R20+URZ], R12 ;  /* 0x0000000c14ff99a7 */ /* 0x0011e6000800003f */
[----:B------:R-:W-:-:S13]  /*bb40*/  ISETP.NE.AND P0, PT, R7, 0x2, PT ;  /* 0x000000020700780c */ /* 0x000fda0003f05270 */
[----:B0-----:R-:W-:Y:S05]  /*bb50*/  @P0 BRA `(.L_x_297) ;  /* 0x0000000000040947 */ /* 0x001fea0003800000 */
[----:B------:R-:W-:Y:S01]  /*bb60*/  BPT.TRAP 0x1 ;  /* 0x000000040000795c */ /* 0x000fe20000300000 */
.L_x_297:
[----:B------:R-:W-:Y:S01]  /*bb70*/  LEA R7, R6, UR37, 0x2 ;  /* 0x0000002506077c11 */ /* 0x000fe2000f8e10ff */
[----:B------:R-:W-:Y:S01]  /*bb80*/  VIADD R4, R4, 0xffffffff ;  /* 0xffffffff04047836 */ /* 0x000fe20000000000 */
[----:B------:R-:W-:Y:S01]  /*bb90*/  LEA R12, R6, UR7, 0xd ;  /* 0x00000007060c7c11 */ /* 0x000fe2000f8e68ff */
[----:B------:R-:W-:Y:S01]  /*bba0*/  UIADD3 UR14, UP0, UR40, 0xf0, URZ ;  /* 0x000000f0280e7890 */ /* 0x000fe2000ff1e03f */
[----:B------:R-:W-:Y:S01]  /*bbb0*/  R2UR UR34, R22 ;  /* 0x00000000162272ca */ /* 0x000fe200000e0000 */
[----:B------:R-:W-:Y:S01]  /*bbc0*/  IMAD.SHL.U32 R7, R7, 0x1000, RZ ;  /* 0x0000100007077824 */ /* 0x000fe200078e00ff */
[----:B------:R-:W-:Y:S01]  /*bbd0*/  R2UR UR33, R20 ;  /* 0x00000000142172ca */ /* 0x000fe200000e0000 */
[--C-:B------:R-:W-:Y:S01]  /*bbe0*/  IMAD R12, R12, 0x4, R21.reuse ;  /* 0x000000040c0c7824 */ /* 0x100fe200078e0215 */
[----:B------:R-:W-:Y:S01]  /*bbf0*/  R2UR UR36, R13 ;  /* 0x000000000d2472ca */ /* 0x000fe200000e0000 */
[----:B------:R-:W-:Y:S01]  /*bc00*/  IMAD R7, R7, 0x4, R21 ;  /* 0x0000000407077824 */ /* 0x000fe200078e0215 */
[----:B------:R-:W-:Y:S01]  /*bc10*/  R2UR UR35, R14 ;  /* 0x000000000e2372ca */ /* 0x000fe200000e0000 */
[----:B------:R-:W-:Y:S01]  /*bc20*/  UIADD3 UR42, UP1, UR40, 0x1f0, URZ ;  /* 0x000001f0282a7890 */ /* 0x000fe2000ff3e03f */
[----:B------:R-:W-:Y:S01]  /*bc30*/  R2UR UR8, R12 ;  /* 0x000000000c0872ca */ /* 0x000fe200000e0000 */
[----:B------:R-:W-:Y:S01]  /*bc40*/  UIADD3.X UR15, URZ, UR41, URZ, UP0, !UPT ;  /* 0x000000293f0f7290 */ /* 0x000fe200087fe43f */
[----:B------:R-:W-:Y:S01]  /*bc50*/  R2UR UR24, R7 ;  /* 0x00000000071872ca */ /* 0x000fe200000e0000 */
[----:B------:R-:W-:Y:S01]  /*bc60*/  UPRMT UR31, URZ, 0x5410, UR30 ;  /* 0x000054103f1f7896 */ /* 0x000fe2000800001e */
[----:B------:R-:W-:Y:S01]  /*bc70*/  R2UR UR19, R15 ;  /* 0x000000000f1372ca */ /* 0x000fe200000e0000 */
[----:B------:R-:W-:Y:S01]  /*bc80*/  UIADD3 UR26, UR34, 0x20, URZ ;  /* 0x00000020221a7890 */ /* 0x000fe2000fffe03f */
[----:B------:R-:W-:Y:S01]  /*bc90*/  ISETP.GT.AND P1, PT, R4, 0x1, PT ;  /* 0x000000010400780c */ /* 0x000fe20003f24270 */
[----:B------:R-:W-:Y:S01]  /*bca0*/  UIADD3.X UR43, URZ, UR41, URZ, UP1, !UPT ;  /* 0x000000293f2b7290 */ /* 0x000fe20008ffe43f */
[----:B------:R-:W-:Y:S01]  /*bcb0*/  VIADD R6, R6, 0x1 ;  /* 0x0000000106067836 */ /* 0x000fe20000000000 */
[----:B------:R-:W-:Y:S01]  /*bcc0*/  UPRMT UR44, URZ, 0x5410, UR29 ;  /* 0x000054103f2c7896 */ /* 0x000fe2000800001d */
[----:B------:R-:W-:Y:S01]  /*bcd0*/  VIADD R22, R22, 0x40 ;  /* 0x0000004016167836 */ /* 0x000fe20000000000 */
[----:B------:R-:W-:Y:S01]  /*bce0*/  UMOV UR22, 0x0 ;  /* 0x0000000000167882 */ /* 0x000fe20000000000 */
[----:B------:R-:W-:Y:S01]  /*bcf0*/  UMOV UR23, 0x10000000 ;  /* 0x1000000000177882 */ /* 0x000fe20000000000 */
[----:B------:R-:W-:Y:S01]  /*bd00*/  UIADD3 UR16, UR8, 0x20100, URZ ;  /* 0x0002010008107890 */ /* 0x000fe2000fffe03f */
[----:B------:R-:W-:Y:S01]  /*bd10*/  ISETP.NE.AND P0, PT, R6, 0x2, PT ;  /* 0x000000020600780c */ /* 0x000fe20003f05270 */
[----:B------:R-:W-:-:S02]  /*bd20*/  UIADD3 UR32, UR24, 0x100, URZ ;  /* 0x0000010018207890 */ /* 0x000fc4000fffe03f */
[----:B------:R-:W-:Y:S01]  /*bd30*/  UIADD3 UR24, UR24, 0x8100, URZ ;  /* 0x0000810018187890 */ /* 0x000fe2000fffe03f */
[----:B------:R-:W-:Y:S01]  /*bd40*/  SEL R12, RZ, 0x1, P0 ;  /* 0x00000001ff0c7807 */ /* 0x000fe20000000000 */
[----:B------:R-:W-:Y:S01]  /*bd50*/  UIADD3 UR8, UR8, 0x24100, URZ ;  /* 0x0002410008087890 */ /* 0x000fe2000fffe03f */
[----:B------:R-:W-:Y:S01]  /*bd60*/  SEL R6, R6, RZ, P0 ;  /* 0x000000ff06067207 */ /* 0x000fe20000000000 */
[----:B------:R-:W-:Y:S01]  /*bd70*/  UMOV UR25, UR33 ;  /* 0x0000002100197c82 */ /* 0x000fe20008000000 */
[----:B------:R-:W-:Y:S01]  /*bd80*/  UMOV UR28, UR36 ;  /* 0x00000024001c7c82 */ /* 0x000fe20008000000 */
[----:B------:R-:W-:Y:S01]  /*bd90*/  UMOV UR27, UR35 ;  /* 0x00000023001b7c82 */ /* 0x000fe20008000000 */
[----:B------:R-:W-:Y:S01]  /*bda0*/  UMOV UR17, UR33 ;  /* 0x0000002100117c82 */ /* 0x000fe20008000000 */
[----:B------:R-:W-:Y:S01]  /*bdb0*/  UMOV UR18, UR34 ;  /* 0x0000002200127c82 */ /* 0x000fe20008000000 */
[----:B------:R-:W-:Y:S01]  /*bdc0*/  UMOV UR20, UR36 ;  /* 0x0000002400147c82 */ /* 0x000fe20008000000 */
[----:B------:R0:W-:Y:S01]  /*bdd0*/  UTMALDG.3D.MULTICAST [UR32], [UR14], UR31, desc[UR22] ;  /* 0x000016200e0073b4 */ /* 0x0001e2000801181f */
[----:B------:R-:W-:Y:S01]  /*bde0*/  UMOV UR9, UR33 ;  /* 0x0000002100097c82 */ /* 0x000fe20008000000 */
[----:B------:R-:W-:Y:S01]  /*bdf0*/  UMOV UR11, UR19 ;  /* 0x00000013000b7c82 */ /* 0x000fe20008000000 */
[----:B------:R-:W-:Y:S01]  /*be00*/  UMOV UR12, UR36 ;  /* 0x00000024000c7c82 */ /* 0x000fe20008000000 */
[----:B------:R-:W-:Y:S01]  /*be10*/  UMOV UR10, UR26 ;  /* 0x0000001a000a7c82 */ /* 0x000fe20008000000 */
[----:B------:R-:W-:Y:S01]  /*be20*/  LOP3.LUT R5, R5, R12, RZ, 0x3c, !PT ;  /* 0x0000000c05057212 */ /* 0x000fe200078e3cff */
[----:B------:R0:W-:Y:S01]  /*be30*/  UTMALDG.3D.MULTICAST [UR24], [UR14], UR31, desc[UR22] ;  /* 0x000016180e0073b4 */ /* 0x0001e2000801181f */
[----:B------:R0:W-:Y:S01]  /*be40*/  UTMALDG.3D.MULTICAST [UR16], [UR42], UR44, desc[UR22] ;  /* 0x000016102a0073b4 */ /* 0x0001e2000801182c */
[----:B------:R0:W-:Y:S02]  /*be50*/  UTMALDG.3D.MULTICAST [UR8], [UR42], UR44, desc[UR22] ;  /* 0x000016082a0073b4 */ /* 0x0001e4000801182c */
[----:B0-----:R-:W-:Y:S05]  /*be60*/  @P1 BRA `(.L_x_298) ;  /* 0xfffffffc00081947 */ /* 0x001fea000383ffff */
.L_x_295:
[----:B------:R-:W-:Y:S05]  /*be70*/  BSYNC B1 ;  /* 0x0000000000017941 */ /* 0x000fea0003800000 */
.L_x_294:
[----:B------:R-:W-:Y:S01]  /*be80*/  LOP3.LUT P1, RZ, R3, 0xff, RZ, 0xc0, !PT ;  /* 0x000000ff03ff7812 */ /* 0x000fe2000782c0ff */
[----:B------:R-:W-:Y:S01]  /*be90*/  IMAD.IADD R9, R8, 0x1, R9 ;  /* 0x0000000108097824 */ /* 0x000fe200078e0209 */
[----:B------:R-:W-:Y:S01]  /*bea0*/  IADD3 R16, P2, R16, UR38, RZ ;  /* 0x0000002610107c10 */ /* 0x000fe2000ff5e0ff */
[----:B------:R-:W-:Y:S01]  /*beb0*/  ULDC.64 UR8, c[0x0][0x650] ;  /* 0x0001940000087ab9 */ /* 0x000fe20000000a00 */
[----:B------:R-:W-:Y:S01]  /*bec0*/  BSSY B1, `(.L_x_299) ;  /* 0x000006b000017945 */ /* 0x000fe20003800000 */
[----:B------:R-:W-:Y:S01]  /*bed0*/  IMAD.MOV.U32 R12, RZ, RZ, -0x1 ;  /* 0xffffffffff0c7424 */ /* 0x000fe200078e00ff */
[----:B------:R-:W-:Y:S01]  /*bee0*/  SHF.R.U32.HI R3, RZ, 0x1, R9 ;  /* 0x00000001ff037819 */ /* 0x000fe20000011609 */
[----:B------:R-:W-:Y:S01]  /*bef0*/  IMAD.MOV.U32 R6, RZ, RZ, -0x1 ;  /* 0xffffffffff067424 */ /* 0x000fe200078e00ff */
[----:B------:R-:W-:Y:S01]  /*bf00*/  ISETP.GT.U32.AND P0, PT, R9, 0x1, PT ;  /* 0x000000010900780c */ /* 0x000fe20003f04070 */
[----:B------:R-:W-:Y:S01]  /*bf10*/  IMAD.MOV.U32 R13, RZ, RZ, -0x1 ;  /* 0xffffffffff0d7424 */ /* 0x000fe200078e00ff */
[----:B------:R-:W-:-:S02]  /*bf20*/  LOP3.LUT R3, R3, 0x1, RZ, 0xc0, !PT ;  /* 0x0000000103037812 */ /* 0x000fc400078ec0ff */
[----:B------:R-:W-:Y:S01]  /*bf30*/  ISETP.LT.U32.AND P0, PT, R8, 0x2, P0 ;  /* 0x000000020800780c */ /* 0x000fe20000701070 */
[----:B------:R-:W0:Y:S01]  /*bf40*/  @P1 S2R R5, SR_CgaCtaId ;  /* 0x0000000000051919 */ /* 0x000e220000008800 */
[----:B------:R-:W-:Y:S02]  /*bf50*/  @P1 MOV R4, 0x400 ;  /* 0x0000040000041802 */ /* 0x000fe40000000f00 */
[----:B------:R-:W-:Y:S02]  /*bf60*/  IADD3.X R17, R17, UR21, RZ, P2, !PT ;  /* 0x0000001511117c10 */ /* 0x000fe400097fe4ff */
[----:B------:R-:W-:Y:S02]  /*bf70*/  ISETP.GE.U32.AND P2, PT, R16, UR8, PT ;  /* 0x0000000810007c0c */ /* 0x000fe4000bf46070 */
[----:B------:R-:W-:Y:S02]  /*bf80*/  LOP3.LUT R9, R9, 0x1, RZ, 0xc0, !PT ;  /* 0x0000000109097812 */ /* 0x000fe400078ec0ff */
[----:B0-----:R-:W-:-:S04]  /*bf90*/  @P1 LEA R4, R5, R4, 0x18 ;  /* 0x0000000405041211 */ /* 0x001fc800078ec0ff */
[----:B------:R0:W-:Y:S01]  /*bfa0*/  @P1 SYNCS.ARRIVE.TRANS64.A1T0 RZ, [R4+URZ+0x38], RZ ;  /* 0x000038ff04ff19a7 */ /* 0x0001e2000810003f */
[----:B------:R-:W-:Y:S02]  /*bfb0*/  ISETP.NE.U32.AND P1, PT, R3, 0x1, PT ;  /* 0x000000010300780c */ /* 0x000fe40003f25070 */
[----:B------:R-:W-:Y:S02]  /*bfc0*/  SEL R3, RZ, 0x1, !P0 ;  /* 0x00000001ff037807 */ /* 0x000fe40004000000 */
[----:B------:R-:W-:Y:S02]  /*bfd0*/  ISETP.GE.U32.AND.EX P0, PT, R17, UR9, PT, P2 ;  /* 0x0000000911007c0c */ /* 0x000fe4000bf06120 */
[----:B------:R-:W-:-:S04]  /*bfe0*/  ISETP.GT.U32.AND P1, PT, R8, 0x1, !P1 ;  /* 0x000000010800780c */ /* 0x000fc80004f24070 */
[----:B0-----:R-:W-:-:S04]  /*bff0*/  SEL R4, RZ, 0x1, !P1 ;  /* 0x00000001ff047807 */ /* 0x001fc80004800000 */
[--C-:B------:R-:W-:Y:S02]  /*c000*/  LOP3.LUT R10, R4, R10, R3.reuse, 0x96, !PT ;  /* 0x0000000a040a7212 */ /* 0x100fe400078e9603 */
[----:B------:R-:W-:Y:S02]  /*c010*/  PRMT R4, RZ, 0x7610, R4 ;  /* 0x00007610ff047816 */ /* 0x000fe40000000004 */
[----:B------:R-:W-:Y:S01]  /*c020*/  PRMT R3, RZ, 0x7610, R3 ;  /* 0x00007610ff037816 */ /* 0x000fe20000000003 */
[----:B------:R-:W-:Y:S06]  /*c030*/  @P0 BRA `(.L_x_300) ;  /* 0x00000004004c0947 */ /* 0x000fec0003800000 */
[----:B------:R-:W0:Y:S01]  /*c040*/  S2R R14, SR_CTAID.X ;  /* 0x00000000000e7919 */ /* 0x000e220000002500 */
[----:B------:R-:W-:Y:S01]  /*c050*/  ULDC.64 UR8, c[0x0][0x628] ;  /* 0x00018a0000087ab9 */ /* 0x000fe20000000a00 */
[----:B------:R-:W1:Y:S01]  /*c060*/  LDC R15, c[0x0][0x144] ;  /* 0x00005100ff0f7b82 */ /* 0x000e620000000800 */
[----:B------:R-:W-:Y:S01]  /*c070*/  ISETP.NE.U32.AND P0, PT, RZ, UR8, PT ;  /* 0x00000008ff007c0c */ /* 0x000fe2000bf05070 */
[----:B------:R-:W2:Y:S01]  /*c080*/  S2R R12, SR_CTAID.Y ;  /* 0x00000000000c7919 */ /* 0x000ea20000002600 */
[----:B------:R-:W-:Y:S01]  /*c090*/  ULDC UR10, c[0x0][0x150] ;  /* 0x00005400000a7ab9 */ /* 0x000fe20000000800 */
[----:B------:R-:W-:Y:S01]  /*c0a0*/  ULDC UR11, c[0x0][0x630] ;  /* 0x00018c00000b7ab9 */ /* 0x000fe20000000800 */
[----:B------:R-:W-:Y:S01]  /*c0b0*/  ISETP.NE.AND.EX P0, PT, RZ, UR9, PT, P0 ;  /* 0x00000009ff007c0c */ /* 0x000fe2000bf05300 */
[----:B------:R-:W-:Y:S01]  /*c0c0*/  IMAD.MOV.U32 R4, RZ, RZ, R16 ;  /* 0x000000ffff047224 */ /* 0x000fe200078e0010 */
[----:B0-----:R-:W-:-:S05]  /*c0d0*/  I2FP.F32.U32 R5, R14 ;  /* 0x0000000e00057245 */ /* 0x001fca0000201000 */
[----:B------:R-:W-:Y:S01]  /*c0e0*/  FMUL R20, R5, UR10 ;  /* 0x0000000a05147c20 */ /* 0x000fe20008400000 */
[----:B------:R-:W-:-:S05]  /*c0f0*/  IMAD.MOV.U32 R5, RZ, RZ, R17 ;  /* 0x000000ffff057224 */ /* 0x000fca00078e0011 */
[----:B--2---:R-:W-:Y:S05]  /*c100*/  @!P0 BRA `(.L_x_301) ;  /* 0x0000000000288947 */ /* 0x004fea0003800000 */
[----:B------:R-:W-:Y:S02]  /*c110*/  ULDC UR10, c[0x0][0x634] ;  /* 0x00018d00000a7ab9 */ /* 0x000fe40000000800 */
[----:B------:R-:W-:-:S05]  /*c120*/  IADD3 R5, P0, R16, UR10, RZ ;  /* 0x0000000a10057c10 */ /* 0x000fca000ff1e0ff */
[----:B------:R-:W-:-:S04]  /*c130*/  IMAD.X R13, RZ, RZ, R17, P0 ;  /* 0x000000ffff0d7224 */ /* 0x000fc800000e0611 */
[----:B------:R-:W-:-:S04]  /*c140*/  IMAD.WIDE.U32 R6, R13, UR8, RZ ;  /* 0x000000080d067c25 */ /* 0x000fc8000f8e00ff */
[----:B------:R-:W-:-:S04]  /*c150*/  IMAD.WIDE.U32 R6, P0, R5, UR9, R6 ;  /* 0x0000000905067c25 */ /* 0x000fc8000f800006 */
[----:B------:R-:W-:-:S04]  /*c160*/  IMAD.WIDE.U32 R4, R5, UR8, RZ ;  /* 0x0000000805047c25 */ /* 0x000fc8000f8e00ff */
[----:B------:R-:W-:Y:S01]  /*c170*/  IMAD.MOV.U32 R4, RZ, RZ, R7 ;  /* 0x000000ffff047224 */ /* 0x000fe200078e0007 */
[----:B------:R-:W-:Y:S01]  /*c180*/  IADD3 RZ, P1, R5, R6, RZ ;  /* 0x0000000605ff7210 */ /* 0x000fe20007f3e0ff */
[----:B------:R-:W-:-:S04]  /*c190*/  IMAD.X R5, RZ, RZ, RZ, P0 ;  /* 0x000000ffff057224 */ /* 0x000fc800000e06ff */
[----:B------:R-:W-:-:S08]  /*c1a0*/  IMAD.WIDE.U32.X R4, R13, UR9, R4, P1 ;  /* 0x000000090d047c25 */ /* 0x000fd000088e0404 */
.L_x_301:
[--C-:B------:R-:W-:Y:S01]  /*c1b0*/  SHF.R.U64 R13, R4, UR11, R5.reuse ;  /* 0x0000000b040d7c19 */ /* 0x100fe20008001205 */
[----:B------:R-:W0:Y:S01]  /*c1c0*/  F2I.U32.TRUNC.NTZ R20, R20 ;  /* 0x0000001400147305 */ /* 0x000e22000020f000 */
[----:B------:R-:W-:Y:S01]  /*c1d0*/  SHF.R.U32.HI R4, RZ, UR11, R5 ;  /* 0x0000000bff047c19 */ /* 0x000fe20008011605 */
[----:B------:R-:W-:Y:S01]  /*c1e0*/  ULDC.64 UR8, c[0x0][0x620] ;  /* 0x0001880000087ab9 */ /* 0x000fe20000000a00 */
[----:B------:R-:W-:Y:S01]  /*c1f0*/  IADD3 R7, P0, RZ, -R13, RZ ;  /* 0x8000000dff077210 */ /* 0x000fe20007f1e0ff */
[----:B------:R-:W-:Y:S01]  /*c200*/  ULDC.64 UR10, c[0x0][0x640] ;  /* 0x00019000000a7ab9 */ /* 0x000fe20000000a00 */
[----:B------:R-:W2:Y:S03]  /*c210*/  LDC R21, c[0x0][0x148] ;  /* 0x00005200ff157b82 */ /* 0x000ea60000000800 */
[----:B------:R-:W-:Y:S01]  /*c220*/  IMAD.X R4, RZ, RZ, ~R4, P0 ;  /* 0x000000ffff047224 */ /* 0x000fe200000e0e04 */
[----:B------:R-:W-:-:S03]  /*c230*/  ISETP.NE.U32.AND P0, PT, RZ, UR10, PT ;  /* 0x0000000aff007c0c */ /* 0x000fc6000bf05070 */
[----:B------:R-:W-:Y:S01]  /*c240*/  IMAD R6, R4, UR8, RZ ;  /* 0x0000000804067c24 */ /* 0x000fe2000f8e02ff */
[----:B------:R-:W-:Y:S01]  /*c250*/  ISETP.NE.AND.EX P0, PT, RZ, UR11, PT, P0 ;  /* 0x0000000bff007c0c */ /* 0x000fe2000bf05300 */
[----:B------:R-:W-:Y:S01]  /*c260*/  IMAD.WIDE.U32 R4, R7, UR8, R16 ;  /* 0x0000000807047c25 */ /* 0x000fe2000f8e0010 */
[----:B------:R-:W-:-:S03]  /*c270*/  ULDC UR8, c[0x0][0x618] ;  /* 0x0001860000087ab9 */ /* 0x000fc60000000800 */
[----:B------:R-:W-:Y:S01]  /*c280*/  IMAD R7, R7, UR9, R6 ;  /* 0x0000000907077c24 */ /* 0x000fe2000f8e0206 */
[----:B------:R-:W-:Y:S01]  /*c290*/  ULDC UR9, c[0x0][0x154] ;  /* 0x0000550000097ab9 */ /* 0x000fe20000000800 */
[----:B0-----:R-:W-:Y:S02]  /*c2a0*/  IMAD.MOV R6, RZ, RZ, -R20 ;  /* 0x000000ffff067224 */ /* 0x001fe400078e0a14 */
[----:B------:R-:W-:Y:S02]  /*c2b0*/  IMAD.IADD R5, R5, 0x1, R7 ;  /* 0x0000000105057824 */ /* 0x000fe400078e0207 */
[----:B-1----:R-:W-:Y:S01]  /*c2c0*/  IMAD R14, R15, R6, R14 ;  /* 0x000000060f0e7224 */ /* 0x002fe200078e020e */
[----:B------:R-:W-:Y:S02]  /*c2d0*/  I2FP.F32.U32 R6, R12 ;  /* 0x0000000c00067245 */ /* 0x000fe40000201000 */
[--C-:B------:R-:W-:Y:S02]  /*c2e0*/  SHF.R.U64 R15, R4, UR8, R5.reuse ;  /* 0x00000008040f7c19 */ /* 0x100fe40008001205 */
[----:B------:R-:W-:Y:S01]  /*c2f0*/  SHF.R.U32.HI R4, RZ, UR8, R5 ;  /* 0x00000008ff047c19 */ /* 0x000fe20008011605 */
[----:B------:R-:W-:Y:S01]  /*c300*/  FMUL R6, R6, UR9 ;  /* 0x0000000906067c20 */ /* 0x000fe20008400000 */
[----:B------:R-:W-:-:S02]  /*c310*/  ULDC UR8, c[0x0][0x608] ;  /* 0x0001820000087ab9 */ /* 0x000fc40000000800 */
[--C-:B------:R-:W-:Y:S01]  /*c320*/  SHF.R.U64 R22, R15, UR8, R4.reuse ;  /* 0x000000080f167c19 */ /* 0x100fe20008001204 */
[----:B------:R0:W1:Y:S01]  /*c330*/  F2I.U32.TRUNC.NTZ R24, R6 ;  /* 0x0000000600187305 */ /* 0x000062000020f000 */
[----:B------:R-:W-:Y:S01]  /*c340*/  SHF.R.U32.HI R5, RZ, UR8, R4 ;  /* 0x00000008ff057c19 */ /* 0x000fe20008011604 */
[----:B------:R-:W-:-:S03]  /*c350*/  ULDC UR8, c[0x0][0x658] ;  /* 0x0001960000087ab9 */ /* 0x000fc60000000800 */
[--C-:B------:R-:W-:Y:S02]  /*c360*/  SHF.R.U64 R20, R22, UR8, R5.reuse ;  /* 0x0000000816147c19 */ /* 0x100fe40008001205 */
[----:B------:R-:W-:-:S03]  /*c370*/  SHF.R.U32.HI R23, RZ, UR8, R5 ;  /* 0x00000008ff177c19 */ /* 0x000fc60008011605 */
[----:B------:R-:W-:Y:S02]  /*c380*/  IMAD.MOV.U32 R4, RZ, RZ, R20 ;  /* 0x000000ffff047224 */ /* 0x000fe400078e0014 */
[----:B------:R-:W-:Y:S01]  /*c390*/  IMAD.MOV.U32 R5, RZ, RZ, R23 ;  /* 0x000000ffff057224 */ /* 0x000fe200078e0017 */
[----:B0-----:R-:W-:Y:S06]  /*c3a0*/  @!P0 BRA `(.L_x_302) ;  /* 0x0000000000288947 */ /* 0x001fec0003800000 */
        /* <DEDUP_REMOVED lines=10> */
.L_x_302:
[----:B------:R-:W-:Y:S01]  /*c450*/  ISETP.NE.AND P0, PT, R2, 0x1, PT ;  /* 0x000000010200780c */ /* 0x000fe20003f05270 */
[----:B------:R-:W-:Y:S01]  /*c460*/  ULDC UR8, c[0x0][0x648] ;  /* 0x0001920000087ab9 */ /* 0x000fe20000000800 */
[----:B------:R-:W-:Y:S01]  /*c470*/  LOP3.LUT R22, R22, UR13, RZ, 0xc0, !PT ;  /* 0x0000000d16167c12 */ /* 0x000fe2000f8ec0ff */
[----:B-1----:R-:W-:Y:S01]  /*c480*/  IMAD.MOV R24, RZ, RZ, -R24 ;  /* 0x000000ffff187224 */ /* 0x002fe200078e0a18 */
[----:B------:R-:W-:Y:S01]  /*c490*/  SHF.R.U64 R5, R4, UR8, R5 ;  /* 0x0000000804057c19 */ /* 0x000fe20008001205 */
[----:B------:R-:W-:Y:S01]  /*c4a0*/  ULDC UR8, c[0x0][0x638] ;  /* 0x00018e0000087ab9 */ /* 0x000fe20000000800 */
[----:B------:R-:W-:Y:S01]  /*c4b0*/  LOP3.LUT R15, R15, UR5, RZ, 0xc0, !PT ;  /* 0x000000050f0f7c12 */ /* 0x000fe2000f8ec0ff */
[----:B------:R-:W-:Y:S01]  /*c4c0*/  ULDC UR9, c[0x0][0x610] ;  /* 0x0001840000097ab9 */ /* 0x000fe20000000800 */
[----:B------:R-:W-:Y:S02]  /*c4d0*/  IMAD.MOV.U32 R4, RZ, RZ, 0x1 ;  /* 0x00000001ff047424 */ /* 0x000fe400078e00ff */
[----:B------:R-:W-:-:S02]  /*c4e0*/  IMAD.MOV R7, RZ, RZ, -R5 ;  /* 0x000000ffff077224 */ /* 0x000fc400078e0a05 */
[----:B------:R-:W-:Y:S02]  /*c4f0*/  IMAD R5, R5, UR4, R22 ;  /* 0x0000000405057c24 */ /* 0x000fe4000f8e0216 */
[----:B--2---:R-:W-:Y:S02]  /*c500*/  @P0 IMAD R14, R21, R24, R12 ;  /* 0x00000018150e0224 */ /* 0x004fe400078e020c */
[----:B------:R-:W-:Y:S01]  /*c510*/  IMAD R20, R7, UR8, R20 ;  /* 0x0000000807147c24 */ /* 0x000fe2000f8e0214 */
[----:B------:R-:W-:Y:S01]  /*c520*/  ULDC UR8, c[0x0][0x600] ;  /* 0x0001800000087ab9 */ /* 0x000fe20000000800 */
[----:B------:R-:W-:Y:S02]  /*c530*/  IMAD R14, R5, UR9, R14 ;  /* 0x00000009050e7c24 */ /* 0x000fe4000f8e020e */
[----:B------:R-:W-:-:S05]  /*c540*/  IMAD R5, R20, UR8, R15 ;  /* 0x0000000814057c24 */ /* 0x000fca000f8e020f */
[----:B------:R-:W-:Y:S02]  /*c550*/  SEL R6, R5, R14, !P0 ;  /* 0x0000000e05067207 */ /* 0x000fe40004000000 */
[----:B------:R-:W-:-:S07]  /*c560*/  SEL R12, R14, R5, !P0 ;  /* 0x000000050e0c7207 */ /* 0x000fce0004000000 */
.L_x_300:
[----:B------:R-:W-:Y:S05]  /*c570*/  BSYNC B1 ;  /* 0x0000000000017941 */ /* 0x000fea0003800000 */
.L_x_299:
[----:B------:R-:W-:-:S13]  /*c580*/  LOP3.LUT P0, RZ, R4, 0xff, RZ, 0xc0, !PT ;  /* 0x000000ff04ff7812 */ /* 0x000fda000780c0ff */
[----:B------:R-:W-:Y:S05]  /*c590*/  @P0 BRA `(.L_x_303) ;  /* 0xfffffff400040947 */ /* 0x000fea000383ffff */
[----:B------:R-:W-:Y:S05]  /*c5a0*/  BSYNC B0 ;  /* 0x0000000000007941 */ /* 0x000fea0003800000 */
.L_x_292:
[----:B------:R-:W-:-:S03]  /*c5b0*/  UMOV UR8, 0xffffffff ;  /* 0xffffffff00087882 */ /* 0x000fc60000000000 */
[----:B------:R-:W-:Y:S05]  /*c5c0*/  BRA.DIV UR8, `(.L_x_304) ;  /* 0x0000000208cc7947 */ /* 0x000fea000b800000 */
[----:B------:R-:W-:-:S13]  /*c5d0*/  ELECT P6, URZ, PT ;  /* 0x00000000003f782f */ /* 0x000fda00038c0000 */
.L_x_316:
[----:B------:R-:W-:Y:S04]  /*c5e0*/  BSSY B0, `(.L_x_305) ;  /* 0x0000019000007945 */ /* 0x000fe80003800000 */
[----:B------:R-:W-:Y:S05]  /*c5f0*/  @!P6 BRA `(.L_x_306) ;  /* 0x00000000005ce947 */ /* 0x000fea0003800000 */
[----:B------:R-:W-:-:S04]  /*c600*/  LOP3.LUT R19, R19, 0x2, RZ, 0xfc, !PT ;  /* 0x0000000213137812 */ /* 0x000fc800078efcff */
[----:B------:R-:W-:-:S13]  /*c610*/  ISETP.NE.AND P0, PT, R19, 0x3, PT ;  /* 0x000000031300780c */ /* 0x000fda0003f05270 */
[----:B------:R-:W-:Y:S05]  /*c620*/  @!P0 BRA `(.L_x_307) ;  /* 0x0000000000048947 */ /* 0x000fea0003800000 */
[----:B------:R-:W-:Y:S01]  /*c630*/  BPT.TRAP 0x1 ;  /* 0x000000040000795c */ /* 0x000fe20000300000 */
.L_x_307:
[----:B------:R-:W0:Y:S01]  /*c640*/  S2R R3, SR_CgaCtaId ;  /* 0x0000000000037919 */ /* 0x000e220000008800 */
[----:B------:R-:W-:Y:S02]  /*c650*/  MOV R0, 0x400 ;  /* 0x0000040000007802 */ /* 0x000fe40000000f00 */
[----:B------:R-:W-:Y:S02]  /*c660*/  SHF.L.U32 R2, R10, 0x1f, RZ ;  /* 0x0000001f0a027819 */ /* 0x000fe400000006ff */
[----:B0-----:R-:W-:-:S05]  /*c670*/  LEA R0, R3, R0, 0x18 ;  /* 0x0000000003007211 */ /* 0x001fca00078ec0ff */
[----:B------:R-:W-:-:S04]  /*c680*/  VIADD R0, R0, 0x10 ;  /* 0x0000001000007836 */ /* 0x000fc80000000000 */
[C---:B------:R-:W-:Y:S02]  /*c690*/  IMAD R5, R9.reuse, 0x8, R0 ;  /* 0x0000000809057824 */ /* 0x040fe400078e0200 */
[----:B------:R-:W-:Y:S02]  /*c6a0*/  VIADD R9, R9, 0x1 ;  /* 0x0000000109097836 */ /* 0x000fe40000000000 */
[----:B------:R-:W0:Y:S03]  /*c6b0*/  SYNCS.PHASECHK.TRANS64.TRYWAIT P0, [R5+URZ], R2 ;  /* 0x00000002050075a7 */ /* 0x000e26000800017f */
[----:B------:R-:W-:-:S04]  /*c6c0*/  ISETP.NE.AND P1, PT, R9, 0x2, PT ;  /* 0x000000020900780c */ /* 0x000fc80003f25270 */
[----:B------:R-:W-:Y:S02]  /*c6d0*/  SEL R3, RZ, 0x1, P1 ;  /* 0x00000001ff037807 */ /* 0x000fe40000800000 */
[----:B------:R-:W-:Y:S02]  /*c6e0*/  SEL R9, R9, RZ, P1 ;  /* 0x000000ff09097207 */ /* 0x000fe40000800000 */
[----:B------:R-:W-:Y:S01]  /*c6f0*/  LOP3.LUT R3, R10, R3, RZ, 0x3c, !PT ;  /* 0x000000030a037212 */ /* 0x000fe200078e3cff */
[----:B0-----:R-:W-:Y:S06]  /*c700*/  @!P0 BRA `(.L_x_308) ;  /* 0x00000000009c8947 */ /* 0x001fec0003800000 */
.L_x_317:
[----:B------:R-:W-:Y:S01]  /*c710*/  IMAD R9, R9, 0x8, R0 ;  /* 0x0000000809097824 */ /* 0x000fe200078e0200 */
[----:B------:R-:W-:-:S07]  /*c720*/  SHF.L.U32 R0, R3, 0x1f, RZ ;  /* 0x0000001f03007819 */ /* 0x000fce00000006ff */
.L_x_309:
[----:B-1----:R1:W2:Y:S02]  /*c730*/  SYNCS.PHASECHK.TRANS64.TRYWAIT P0, [R9+URZ], R0 ;  /* 0x00000000090075a7 */ /* 0x0022a4000800017f */
[----:B--2---:R-:W-:Y:S05]  /*c740*/  @!P0 NANOSLEEP.SYNCS 0x989680 ;  /* 0x009896800000895d */ /* 0x004fea0003900000 */
[----:B------:R-:W2:Y:S02]  /*c750*/  @!P0 SYNCS.PHASECHK.TRANS64 P0, [R9+URZ], R0 ;  /* 0x00000000090085a7 */ /* 0x000ea4000800007f */
[----:B--2---:R-:W-:Y:S05]  /*c760*/  @!P0 BRA `(.L_x_309) ;  /* 0xfffffffc00f08947 */ /* 0x004fea000383ffff */
.L_x_306:
[----:B------:R-:W-:Y:S05]  /*c770*/  BSYNC B0 ;  /* 0x0000000000007941 */ /* 0x000fea0003800000 */
.L_x_305:
[----:B------:R-:W-:Y:S05]  /*c780*/  EXIT ;  /* 0x000000000000794d */ /* 0x000fea0003800000 */
.L_x_21:
[----:B----4-:R4:W0:Y:S02]  /*c790*/  SYNCS.PHASECHK.TRANS64.TRYWAIT P1, [R3+URZ], R0 ;  /* 0x00000000030075a7 */ /* 0x010824000802017f */
[----:B0-----:R-:W-:Y:S05]  /*c7a0*/  @!P1 NANOSLEEP.SYNCS 0x989680 ;  /* 0x009896800000995d */ /* 0x001fea0003900000 */
[----:B------:R-:W0:Y:S02]  /*c7b0*/  @!P1 SYNCS.PHASECHK.TRANS64 P1, [R3+URZ], R0 ;  /* 0x00000000030095a7 */ /* 0x000e24000802007f */
[----:B0-----:R-:W-:Y:S05]  /*c7c0*/  @!P1 BRA `(.L_x_21) ;  /* 0xfffffffc00f09947 */ /* 0x001fea000383ffff */
[----:B------:R-:W-:Y:S05]  /*c7d0*/  BRA `(.L_x_20) ;  /* 0xffffff4c00487947 */ /* 0x000fea000383ffff */
.L_x_26:
[----:B-1----:R1:W3:Y:S02]  /*c7e0*/  SYNCS.PHASECHK.TRANS64.TRYWAIT P1, [R5+URZ], R4 ;  /* 0x00000004050075a7 */ /* 0x0022e4000802017f */
[----:B---3--:R-:W-:Y:S05]  /*c7f0*/  @!P1 NANOSLEEP.SYNCS 0x989680 ;  /* 0x009896800000995d */ /* 0x008fea0003900000 */
[----:B------:R-:W3:Y:S02]  /*c800*/  @!P1 SYNCS.PHASECHK.TRANS64 P1, [R5+URZ], R4 ;  /* 0x00000004050095a7 */ /* 0x000ee4000802007f */
[----:B---3--:R-:W-:Y:S05]  /*c810*/  @!P1 BRA `(.L_x_26) ;  /* 0xfffffffc00f09947 */ /* 0x008fea000383ffff */
[----:B------:R-:W-:Y:S05]  /*c820*/  BRA `(.L_x_25) ;  /* 0xffffff54004c7947 */ /* 0x000fea000383ffff */
.L_x_293:
[----:B------:R-:W-:Y:S01]  /*c830*/  BSSY B1, `(.L_x_310) ;  /* 0x0000006000017945 */ /* 0x000fe20003800000 */
[----:B------:R-:W-:-:S07]  /*c840*/  IMAD.MOV.U32 R15, RZ, RZ, -0x1 ;  /* 0xffffffffff0f7424 */ /* 0x000fce00078e00ff */
[----:B------:R-:W-:Y:S05]  /*c850*/  WARPSYNC.COLLECTIVE R15, `(.L_x_311) ;  /* 0x000000000f0c7348 */ /* 0x000fea0003c00000 */
[----:B------:R-:W-:Y:S02]  /*c860*/  ELECT P6, UR62, PT ;  /* 0x00000000003e782f */ /* 0x000fe400038c0000 */
[----:B------:R-:W-:Y:S01]  /*c870*/  MOV R14, UR62 ;  /* 0x0000003e000e7c02 */ /* 0x000fe20008000f00 */
[----:B------:R-:W-:Y:S10]  /*c880*/  ENDCOLLECTIVE ;  /* 0x000000000000791b */ /* 0x000ff40003800000 */
.L_x_311:
[----:B------:R-:W-:Y:S05]  /*c890*/  BSYNC B1 ;  /* 0x0000000000017941 */ /* 0x000fea0003800000 */
.L_x_310:
[----:B------:R-:W-:Y:S05]  /*c8a0*/  BRA `(.L_x_312) ;  /* 0xfffffff0004c7947 */ /* 0x000fea000383ffff */
.L_x_296:
[----:B-1----:R1:W2:Y:S02]  /*c8b0*/  SYNCS.PHASECHK.TRANS64.TRYWAIT P0, [R20+URZ+0x10], R7 ;  /* 0x00001007140075a7 */ /* 0x0022a4000800017f */
[----:B--2---:R-:W-:Y:S05]  /*c8c0*/  @!P0 NANOSLEEP.SYNCS 0x989680 ;  /* 0x009896800000895d */ /* 0x004fea0003900000 */
[----:B------:R-:W2:Y:S02]  /*c8d0*/  @!P0 SYNCS.PHASECHK.TRANS64 P0, [R20+URZ+0x10], R7 ;  /* 0x00001007140085a7 */ /* 0x000ea4000800007f */
[----:B--2---:R-:W-:Y:S05]  /*c8e0*/  @!P0 BRA `(.L_x_296) ;  /* 0xfffffffc00f08947 */ /* 0x004fea000383ffff */
[----:B------:R-:W-:Y:S05]  /*c8f0*/  BRA `(.L_x_313) ;  /* 0xfffffff000887947 */ /* 0x000fea000383ffff */
.L_x_304:
[----:B------:R-:W-:Y:S01]  /*c900*/  BSSY B0, `(.L_x_314) ;  /* 0x0000006000007945 */ /* 0x000fe20003800000 */
[----:B------:R-:W-:-:S07]  /*c910*/  IMAD.MOV.U32 R15, RZ, RZ, -0x1 ;  /* 0xffffffffff0f7424 */ /* 0x000fce00078e00ff */
[----:B------:R-:W-:Y:S05]  /*c920*/  WARPSYNC.COLLECTIVE R15, `(.L_x_315) ;  /* 0x000000000f0c7348 */ /* 0x000fea0003c00000 */
[----:B------:R-:W-:Y:S02]  /*c930*/  ELECT P6, UR62, PT ;  /* 0x00000000003e782f */ /* 0x000fe400038c0000 */
[----:B------:R-:W-:Y:S01]  /*c940*/  MOV R14, UR62 ;  /* 0x0000003e000e7c02 */ /* 0x000fe20008000f00 */
[----:B------:R-:W-:Y:S10]  /*c950*/  ENDCOLLECTIVE ;  /* 0x000000000000791b */ /* 0x000ff40003800000 */
.L_x_315:
[----:B------:R-:W-:Y:S05]  /*c960*/  BSYNC B0 ;  /* 0x0000000000007941 */ /* 0x000fea0003800000 */
.L_x_314:
[----:B------:R-:W-:Y:S05]  /*c970*/  BRA `(.L_x_316) ;  /* 0xfffffffc00187947 */ /* 0x000fea000383ffff */
.L_x_308:
[----:B0-----:R0:W1:Y:S02]  /*c980*/  SYNCS.PHASECHK.TRANS64.TRYWAIT P0, [R5+URZ], R2 ;  /* 0x00000002050075a7 */ /* 0x001064000800017f */
[----:B-1----:R-:W-:Y:S05]  /*c990*/  @!P0 NANOSLEEP.SYNCS 0x989680 ;  /* 0x009896800000895d */ /* 0x002fea0003900000 */
[----:B------:R-:W1:Y:S02]  /*c9a0*/  @!P0 SYNCS.PHASECHK.TRANS64 P0, [R5+URZ], R2 ;  /* 0x00000002050085a7 */ /* 0x000e64000800007f */
[----:B-1----:R-:W-:Y:S05]  /*c9b0*/  @!P0 BRA `(.L_x_308) ;  /* 0xfffffffc00f08947 */ /* 0x002fea000383ffff */
[----:B------:R-:W-:Y:S05]  /*c9c0*/  BRA `(.L_x_317) ;  /* 0xfffffffc00507947 */ /* 0x000fea000383ffff */
.L_x_318:
[----:B------:R-:W-:-:S00]  /*c9d0*/  BRA `(.L_x_318) ;  /* 0xfffffffc00fc7947 */ /* 0x000fc0000383ffff */
[----:B------:R-:W-:-:S00]  /*c9e0*/  NOP ;  /* 0x0000000000007918 */ /* 0x000fc00000000000 */
        /* <DEDUP_REMOVED lines=9> */
.L_x_319:


//--------------------- .nv.global.init           --------------------------
	.section	.nv.global.init,"aw",@progbits
.nv.global.init:
	.type		$str$22,@object
	.size		$str$22,($str$23 - $str$22)
$str$22:
        /*0000*/ 	.byte	0x6b, 0x5f, 0x74, 0x69, 0x6c, 0x65, 0x5f, 0x63, 0x6f, 0x75, 0x6e, 0x74, 0x20, 0x3e, 0x3d, 0x20
        /*0010*/ 	.byte	0x31, 0x00
	.type		$str$23,@object
	.size		$str$23,(__unnamed_1 - $str$23)
$str$23:
        /*0012*/ 	.byte	0x2f, 0x74, 0x6d, 0x70, 0x2f, 0x63, 0x75, 0x74, 0x6c, 0x61, 0x73, 0x73, 0x5f, 0x73, 0x77, 0x65
        /*0022*/ 	.byte	0x65, 0x70, 0x5f, 0x73, 0x72, 0x63, 0x2f, 0x69, 0x6e, 0x63, 0x6c, 0x75, 0x64, 0x65, 0x2f, 0x63
        /*0032*/ 	.byte	0x75, 0x74, 0x6c, 0x61, 0x73, 0x73, 0x2f, 0x67, 0x65, 0x6d, 0x6d, 0x2f, 0x63, 0x6f, 0x6c, 0x6c
        /*0042*/ 	.byte	0x65, 0x63, 0x74, 0x69, 0x76, 0x65, 0x2f, 0x73, 0x6d, 0x39, 0x30, 0x5f, 0x6d, 0x6d, 0x61, 0x5f
        /*0052*/ 	.byte	0x74, 0x6d, 0x61, 0x5f, 0x67, 0x6d, 0x6d, 0x61, 0x5f, 0x73, 0x73, 0x5f, 0x77, 0x61, 0x72, 0x70
        /*0062*/ 	.byte	0x73, 0x70, 0x65, 0x63, 0x69, 0x61, 0x6c, 0x69, 0x7a, 0x65, 0x64, 0x2e, 0x68, 0x70, 0x70, 0x00
	.type		__unnamed_1,@object
	.size		__unnamed_1,(.L_0 - __unnamed_1)
__unnamed_1:
        /*0072*/ 	.byte	0x76, 0x6f, 0x69, 0x64, 0x20, 0x63, 0x75, 0x74, 0x6c, 0x61, 0x73, 0x73, 0x3a, 0x3a, 0x67, 0x65
        /* <DEDUP_REMOVED lines=178> */
        /*0ba2*/ 	.byte	0x69, 0x74, 0x79, 0x5d, 0x00
.L_0:


//--------------------- .nv.shared._ZN7cutlass13device_kernelINS_4gemm6kernel13GemmUniversalIN4cute5tupleIJiiiiEEENS1_10collective13CollectiveMmaINS1_34MainloopSm90TmaGmmaWarpSpecializedILi2ENS5_IJNS4_1CILi4EEENSA_ILi2EEENSA_ILi1EEEEEENS1_35KernelTmaWarpSpecializedCooperativeEEENS5_IJNSA_ILi256EEENSA_ILi128EEENSA_ILi64EEEEEENS_10tfloat32_tENS5_IJlSD_lEEESL_SM_NS4_8TiledMMAINS4_8MMA_AtomIJNS4_4SM904GMMA30MMA_64x128x8_F32TF32TF32_SS_TNILNSQ_7ScaleInE1ELSS_1EEEEEENS4_6LayoutINS5_IJSC_SD_SD_EEENS5_IJSD_NSA_ILi0EEESX_EEEEENS5_IJNS4_10UnderscoreES10_S10_EEEEENS4_23SM90_TMA_LOAD_MULTICASTENS4_14ComposedLayoutINS4_7SwizzleILi3ELi4ELi3EEENS4_18smem_ptr_flag_bitsILi32EEENSV_INS5_IJNSA_ILi8EEENSA_ILi32EEEEEENS5_IJS1A_SD_EEEEEEEvNS4_8identityES13_S1E_vS1F_EENS_8epilogue10collective6detail29Sm90TmaWarpSpecializedAdapterINS1I_15DefaultEpilogueISL_SM_SM_NS1H_6thread17LinearCombinationISL_Li1EffLNS1M_9ScaleType4KindE0ELNS_15FloatRoundStyleE2ESL_EENS1_15EpilogueDefaultEEEEEvvEEEEvNT_6ParamsE --------------------------
	.section	.nv.shared._ZN7cutlass13device_kernelINS_4gemm6kernel13GemmUniversalIN4cute5tupleIJiiiiEEENS1_10collective13CollectiveMmaINS1_34MainloopSm90TmaGmmaWarpSpecializedILi2ENS5_IJNS4_1CILi4EEENSA_ILi2EEENSA_ILi1EEEEEENS1_35KernelTmaWarpSpecializedCooperativeEEENS5_IJNSA_ILi256EEENSA_ILi128EEENSA_ILi64EEEEEENS_10tfloat32_tENS5_IJlSD_lEEESL_SM_NS4_8TiledMMAINS4_8MMA_AtomIJNS4_4SM904GMMA30MMA_64x128x8_F32TF32TF32_SS_TNILNSQ_7ScaleInE1ELSS_1EEEEEENS4_6LayoutINS5_IJSC_SD_SD_EEENS5_IJSD_NSA_ILi0EEESX_EEEEENS5_IJNS4_10UnderscoreES10_S10_EEEEENS4_23SM90_TMA_LOAD_MULTICASTENS4_14ComposedLayoutINS4_7SwizzleILi3ELi4ELi3EEENS4_18smem_ptr_flag_bitsILi32EEENSV_INS5_IJNSA_ILi8EEENSA_ILi32EEEEEENS5_IJS1A_SD_EEEEEEEvNS4_8identityES13_S1E_vS1F_EENS_8epilogue10collective6detail29Sm90TmaWarpSpecializedAdapterINS1I_15DefaultEpilogueISL_SM_SM_NS1H_6thread17LinearCombinationISL_Li1EffLNS1M_9ScaleType4KindE0ELNS_15FloatRoundStyleE2ESL_EENS1_15EpilogueDefaultEEEEEvvEEEEvNT_6ParamsE,"aw",@nobits
	.sectionflags	@""
	.align	16
	.zero		1024


//--------------------- .nv.shared.reserved.0     --------------------------
	.section	.nv.shared.reserved.0,"aw",@nobits
	.weak		__nv_reservedSMEM_offset_0_alias
	.size		__nv_reservedSMEM_offset_0_alias, 0, 0
	.other		__nv_reservedSMEM_offset_0_alias,@"STO_CUDA_RESERVED_SHARED STV_DEFAULT"
__nv_reservedSMEM_offset_0_alias:
	.zero		0


//--------------------- .nv.global                --------------------------
	.section	.nv.global,"aw",@nobits
.nv.global:
	.type		_ZN40_INTERNAL_019c7a51_4_k_cu_d34ca13f_213374cute1_E,@object
	.size		_ZN40_INTERNAL_019c7a51_4_k_cu_d34ca13f_213374cute1_E,(_ZN40_INTERNAL_019c7a51_4_k_cu_d34ca13f_213374cuda3std3__45__cpo6cbeginE - _ZN40_INTERNAL_019c7a51_4_k_cu_d34ca13f_213374cute1_E)
_ZN40_INTERNAL_019c7a51_4_k_cu_d34ca13f_213374cute1_E:
	.zero		1
	.type		_ZN40_INTERNAL_019c7a51_4_k_cu_d34ca13f_213374cuda3std3__45__cpo6cbeginE,@object
	.size		_ZN40_INTERNAL_019c7a51_4_k_cu_d34ca13f_213374cuda3std3__45__cpo6cbeginE,(_ZN40_INTERNAL_019c7a51_4_k_cu_d34ca13f_213374cuda3std3__48in_placeE - _ZN40_INTERNAL_019c7a51_4_k_cu_d34ca13f_213374cuda3std3__45__cpo6cbeginE)
_ZN40_INTERNAL_019c7a51_4_k_cu_d34ca13f_213374cuda3std3__45__cpo6cbeginE:
	.zero		1
	.type		_ZN40_INTERNAL_019c7a51_4_k_cu_d34ca13f_213374cuda3std3__48in_placeE,@object
	.size		_ZN40_INTERNAL_019c7a51_4_k_cu_d34ca13f_213374cuda3std3__48in_placeE,(_ZN40_INTERNAL_019c7a51_4_k_cu_d34ca13f_213374cuda3std6ranges3__45__cpo9iter_moveE - _ZN40_INTERNAL_019c7a51_4_k_cu_d34ca13f_213374cuda3std3__48in_placeE)
_ZN40_INTERNAL_019c7a51_4_k_cu_d34ca13f_213374cuda3std3__48in_placeE:
	.zero		1
	.type		_ZN40_INTERNAL_019c7a51_4_k_cu_d34ca13f_213374cuda3std6ranges3__45__cpo9iter_moveE,@object
	.size		_ZN40_INTERNAL_019c7a51_4_k_cu_d34ca13f_213374cuda3std6ranges3__45__cpo9iter_moveE,(_ZN40_INTERNAL_019c7a51_4_k_cu_d34ca13f_213374cuda3std3__45__cpo5beginE - _ZN40_INTERNAL_019c7a51_4_k_cu_d34ca13f_213374cuda3std6ranges3__45__cpo9iter_moveE)
_ZN40_INTERNAL_019c7a51_4_k_cu_d34ca13f_213374cuda3std6ranges3__45__cpo9iter_moveE:
	.zero		1
	.type		_ZN40_INTERNAL_019c7a51_4_k_cu_d34ca13f_213374cuda3std3__45__cpo5beginE,@object
	.size		_ZN40_INTERNAL_019c7a51_4_k_cu_d34ca13f_213374cuda3std3__45__cpo5beginE,(_ZN40_INTERNAL_019c7a51_4_k_cu_d34ca13f_213374cuda3std3__442_GLOBAL__N__019c7a51_4_k_cu_d34ca13f_213376ignoreE - _ZN40_INTERNAL_019c7a51_4_k_cu_d34ca13f_213374cuda3std3__45__cpo5beginE)
_ZN40_INTERNAL_019c7a51_4_k_cu_d34ca13f_213374cuda3std3__45__cpo5beginE:
	.zero		1
	.type		_ZN40_INTERNAL_019c7a51_4_k_cu_d34ca13f_213374cuda3std3__442_GLOBAL__N__019c7a51_4_k_cu_d34ca13f_213376ignoreE,@object
	.size		_ZN40_INTERNAL_019c7a51_4_k_cu_d34ca13f_213374cuda3std3__442_GLOBAL__N__019c7a51_4_k_cu_d34ca13f_213376ignoreE,(_ZN40_INTERNAL_019c7a51_4_k_cu_d34ca13f_213374cute7productE - _ZN40_INTERNAL_019c7a51_4_k_cu_d34ca13f_213374cuda3std3__442_GLOBAL__N__019c7a51_4_k_cu_d34ca13f_213376ignoreE)
_ZN40_INTERNAL_019c7a51_4_k_cu_d34ca13f_213374cuda3std3__442_GLOBAL__N__019c7a51_4_k_cu_d34ca13f_213376ignoreE:
	.zero		1
	.type		_ZN40_INTERNAL_019c7a51_4_k_cu_d34ca13f_213374cute7productE,@object
	.size		_ZN40_INTERNAL_019c7a51_4_k_cu_d34ca13f_213374cute7productE,(_ZN40_INTERNAL_019c7a51_4_k_cu_d34ca13f_213374cuda3std3__45__cpo3endE - _ZN40_INTERNAL_019c7a51_4_k_cu_d34ca13f_213374cute7productE)
_ZN40_INTERNAL_019c7a51_4_k_cu_d34ca13f_213374cute7productE:
	.zero		1
	.type		_ZN40_INTERNAL_019c7a51_4_k_cu_d34ca13f_213374cuda3std3__45__cpo3endE,@object
	.size		_ZN40_INTERNAL_019c7a51_4_k_cu_d34ca13f_213374cuda3std3__45__cpo3endE,(_ZN40_INTERNAL_019c7a51_4_k_cu_d34ca13f_213374cuda3std3__419piecewise_constructE - _ZN40_INTERNAL_019c7a51_4_k_cu_d34ca13f_213374cuda3std3__45__cpo3endE)
_ZN40_INTERNAL_019c7a51_4_k_cu_d34ca13f_213374cuda3std3__45__cpo3endE:
	.zero		1
	.type		_ZN40_INTERNAL_019c7a51_4_k_cu_d34ca13f_213374cuda3std3__419piecewise_constructE,@object
	.size		_ZN40_INTERNAL_019c7a51_4_k_cu_d34ca13f_213374cuda3std3__419piecewise_constructE,(_ZN40_INTERNAL_019c7a51_4_k_cu_d34ca13f_213374cuda3std3__45__cpo4cendE - _ZN40_INTERNAL_019c7a51_4_k_cu_d34ca13f_213374cuda3std3__419piecewise_constructE)
_ZN40_INTERNAL_019c7a51_4_k_cu_d34ca13f_213374cuda3std3__419piecewise_constructE:
	.zero		1
	.type		_ZN40_INTERNAL_019c7a51_4_k_cu_d34ca13f_213374cuda3std3__45__cpo4cendE,@object
	.size		_ZN40_INTERNAL_019c7a51_4_k_cu_d34ca13f_213374cuda3std3__45__cpo4cendE,(_ZN40_INTERNAL_019c7a51_4_k_cu_d34ca13f_213374cuda3std6ranges3__45__cpo4swapE - _ZN40_INTERNAL_019c7a51_4_k_cu_d34ca13f_213374cuda3std3__45__cpo4cendE)
_ZN40_INTERNAL_019c7a51_4_k_cu_d34ca13f_213374cuda3std3__45__cpo4cendE:
	.zero		1
	.type		_ZN40_INTERNAL_019c7a51_4_k_cu_d34ca13f_213374cuda3std6ranges3__45__cpo4swapE,@object
	.size		_ZN40_INTERNAL_019c7a51_4_k_cu_d34ca13f_213374cuda3std6ranges3__45__cpo4swapE,(.L_8 - _ZN40_INTERNAL_019c7a51_4_k_cu_d34ca13f_213374cuda3std6ranges3__45__cpo4swapE)
_ZN40_INTERNAL_019c7a51_4_k_cu_d34ca13f_213374cuda3std6ranges3__45__cpo4swapE:
	.zero		1
.L_8:


//--------------------- .nv.constant0._ZN7cutlass13device_kernelINS_4gemm6kernel13GemmUniversalIN4cute5tupleIJiiiiEEENS1_10collective13CollectiveMmaINS1_34MainloopSm90TmaGmmaWarpSpecializedILi2ENS5_IJNS4_1CILi4EEENSA_ILi2EEENSA_ILi1EEEEEENS1_35KernelTmaWarpSpecializedCooperativeEEENS5_IJNSA_ILi256EEENSA_ILi128EEENSA_ILi64EEEEEENS_10tfloat32_tENS5_IJlSD_lEEESL_SM_NS4_8TiledMMAINS4_8MMA_AtomIJNS4_4SM904GMMA30MMA_64x128x8_F32TF32TF32_SS_TNILNSQ_7ScaleInE1ELSS_1EEEEEENS4_6LayoutINS5_IJSC_SD_SD_EEENS5_IJSD_NSA_ILi0EEESX_EEEEENS5_IJNS4_10UnderscoreES10_S10_EEEEENS4_23SM90_TMA_LOAD_MULTICASTENS4_14ComposedLayoutINS4_7SwizzleILi3ELi4ELi3EEENS4_18smem_ptr_flag_bitsILi32EEENSV_INS5_IJNSA_ILi8EEENSA_ILi32EEEEEENS5_IJS1A_SD_EEEEEEEvNS4_8identityES13_S1E_vS1F_EENS_8epilogue10collective6detail29Sm90TmaWarpSpecializedAdapterINS1I_15DefaultEpilogueISL_SM_SM_NS1H_6thread17LinearCombinationISL_Li1EffLNS1M_9ScaleType4KindE0ELNS_15FloatRoundStyleE2ESL_EENS1_15EpilogueDefaultEEEEEvvEEEEvNT_6ParamsE --------------------------
	.section	.nv.constant0._ZN7cutlass13device_kernelINS_4gemm6kernel13GemmUniversalIN4cute5tupleIJiiiiEEENS1_10collective13CollectiveMmaINS1_34MainloopSm90TmaGmmaWarpSpecializedILi2ENS5_IJNS4_1CILi4EEENSA_ILi2EEENSA_ILi1EEEEEENS1_35KernelTmaWarpSpecializedCooperativeEEENS5_IJNSA_ILi256EEENSA_ILi128EEENSA_ILi64EEEEEENS_10tfloat32_tENS5_IJlSD_lEEESL_SM_NS4_8TiledMMAINS4_8MMA_AtomIJNS4_4SM904GMMA30MMA_64x128x8_F32TF32TF32_SS_TNILNSQ_7ScaleInE1ELSS_1EEEEEENS4_6LayoutINS5_IJSC_SD_SD_EEENS5_IJSD_NSA_ILi0EEESX_EEEEENS5_IJNS4_10UnderscoreES10_S10_EEEEENS4_23SM90_TMA_LOAD_MULTICASTENS4_14ComposedLayoutINS4_7SwizzleILi3ELi4ELi3EEENS4_18smem_ptr_flag_bitsILi32EEENSV_INS5_IJNSA_ILi8EEENSA_ILi32EEEEEENS5_IJS1A_SD_EEEEEEEvNS4_8identityES13_S1E_vS1F_EENS_8epilogue10collective6detail29Sm90TmaWarpSpecializedAdapterINS1I_15DefaultEpilogueISL_SM_SM_NS1H_6thread17LinearCombinationISL_Li1EffLNS1M_9ScaleType4KindE0ELNS_15FloatRoundStyleE2ESL_EENS1_15EpilogueDefaultEEEEEvvEEEEvNT_6ParamsE,"a",@progbits
	.sectionflags	@""
	.align	4
.nv.constant0._ZN7cutlass13device_kernelINS_4gemm6kernel13GemmUniversalIN4cute5tupleIJiiiiEEENS1_10collective13CollectiveMmaINS1_34MainloopSm90TmaGmmaWarpSpecializedILi2ENS5_IJNS4_1CILi4EEENSA_ILi2EEENSA_ILi1EEEEEENS1_35KernelTmaWarpSpecializedCooperativeEEENS5_IJNSA_ILi256EEENSA_ILi128EEENSA_ILi64EEEEEENS_10tfloat32_tENS5_IJlSD_lEEESL_SM_NS4_8TiledMMAINS4_8MMA_AtomIJNS4_4SM904GMMA30MMA_64x128x8_F32TF32TF32_SS_TNILNSQ_7ScaleInE1ELSS_1EEEEEENS4_6LayoutINS5_IJSC_SD_SD_EEENS5_IJSD_NSA_ILi0EEESX_EEEEENS5_IJNS4_10UnderscoreES10_S10_EEEEENS4_23SM90_TMA_LOAD_MULTICASTENS4_14ComposedLayoutINS4_7SwizzleILi3ELi4ELi3EEENS4_18smem_ptr_flag_bitsILi32EEENSV_INS5_IJNSA_ILi8EEENSA_ILi32EEEEEENS5_IJS1A_SD_EEEEEEEvNS4_8identityES13_S1E_vS1F_EENS_8epilogue10collective6detail29Sm90TmaWarpSpecializedAdapterINS1I_15DefaultEpilogueISL_SM_SM_NS1H_6thread17LinearCombinationISL_Li1EffLNS1M_9ScaleType4KindE0ELNS_15FloatRoundStyleE2ESL_EENS1_15EpilogueDefaultEEEEEvvEEEEvNT_6ParamsE:
	.zero		1664


//--------------------- SYMBOLS --------------------------

	.type		.nv.reservedSmem.offset0,@object
	.size		.nv.reservedSmem.offset0,0x4
	.type		__assertfail,@function
